// auto-generated by cutlass_sweep.gemm — config: {"arch": "sm_100", "cluster_m": 1, "cluster_n": 1, "dtype": "e4m3", "dtype_b": "e4m3", "layout": "nt", "stages": 0, "tile_k": 256, "tile_m": 64, "tile_n": 48}
#include "cutlass/cutlass.h"
#include "cutlass/gemm/collective/collective_builder.hpp"
#include "cutlass/gemm/device/gemm_universal_adapter.h"
#include "cutlass/gemm/kernel/gemm_universal.hpp"
#include "cutlass/epilogue/collective/collective_builder.hpp"

using ElemA = cutlass::float_e4m3_t;
using ElemB = cutlass::float_e4m3_t;
using ElemCD = cutlass::float_e4m3_t;
using Acc  = float;
using TileShape    = cute::Shape<cute::_64, cute::_48, cute::_256>;
using ClusterShape = cute::Shape<cute::_1, cute::_1, cute::_1>;

using CollectiveEpilogue = typename cutlass::epilogue::collective::CollectiveBuilder<
    cutlass::arch::Sm100, cutlass::arch::OpClassTensorOp,
    TileShape, ClusterShape,
    cutlass::epilogue::collective::EpilogueTileAuto,
    Acc, Acc,
    ElemCD, cutlass::layout::RowMajor, 128 / cutlass::sizeof_bits<ElemCD>::value,
    ElemCD, cutlass::layout::RowMajor, 128 / cutlass::sizeof_bits<ElemCD>::value,
    cutlass::epilogue::collective::EpilogueScheduleAuto
  >::CollectiveOp;

using CollectiveMainloop = typename cutlass::gemm::collective::CollectiveBuilder<
    cutlass::arch::Sm100, cutlass::arch::OpClassTensorOp,
    ElemA, cutlass::layout::RowMajor, 128 / cutlass::sizeof_bits<ElemA>::value,
    ElemB, cutlass::layout::ColumnMajor, 128 / cutlass::sizeof_bits<ElemB>::value,
    Acc,
    TileShape, ClusterShape,
    cutlass::gemm::collective::StageCountAutoCarveout<static_cast<int>(sizeof(typename CollectiveEpilogue::SharedStorage))>,
    cutlass::gemm::collective::KernelScheduleAuto
  >::CollectiveOp;

using GemmKernel = cutlass::gemm::kernel::GemmUniversal<
    cute::Shape<int,int,int,int>,
    CollectiveMainloop,
    CollectiveEpilogue
>;
using Gemm = cutlass::gemm::device::GemmUniversalAdapter<GemmKernel>;

// Force the device kernel symbol into the cubin without needing a host main.
auto* _anchor = &cutlass::device_kernel<GemmKernel>;


// ===== COMPILED SASS (sm_100a) =====

	.target	sm_100a

	.elftype	@"ET_EXEC"


//--------------------- .note.nv.tkinfo           --------------------------
	.section	.note.nv.tkinfo,"",@"SHT_NOTE"
	.sectionflags	@"SHF_NOTE_NV_TKINFO"
	.tkinfo
        /*0018*/ 	.word	0x00000002
        /*0030*/ 	.string	""
        /*0030*/ 	.string	"ptxas"
        /*0030*/ 	.string	"Cuda compilation tools, release 13.0, V13.0.88"
        /*0030*/ 	.string	"Build cuda_13.0.r13.0/compiler.36424714_0"
        /*0030*/ 	.string	"-arch sm_100a -m 64 "



//--------------------- .note.nv.cuinfo           --------------------------
	.section	.note.nv.cuinfo,"",@"SHT_NOTE"
	.sectionflags	@"SHF_NOTE_NV_CUINFO"
        /*0018*/ 	.short	0x0002
        /*001a*/ 	.short	0x0064
        /*001c*/ 	.short	0x0082
	.zero		2


//--------------------- .nv.info                  --------------------------
	.section	.nv.info,"",@"SHT_CUDA_INFO"
	.align	4


	//----- nvinfo : EIATTR_REGCOUNT
	.align		4
        /*0000*/ 	.byte	0x04, 0x2f
        /*0002*/ 	.short	(.L_16 - .L_15)
	.align		4
.L_15:
        /*0004*/ 	.word	index@(_ZN7cutlass13device_kernelINS_4gemm6kernel13GemmUniversalIN4cute5tupleIJiiiiEEENS1_10collective13CollectiveMmaINS1_35MainloopSm100TmaUmmaWarpSpecializedILi7ELi2ELi4ENS5_IJNS4_1CILi1EEESB_SB_EEEEENS5_IJNSA_ILi64EEENSA_ILi48EEENSA_ILi256EEEEEENS_12float_e4m3_tENS5_IJlSB_lEEESI_SJ_NS4_8TiledMMAINS4_8MMA_AtomIJNS4_10MMA_TraitsINS4_19SM100_MMA_F8F6F4_SSEJSI_SI_fSE_SF_NS4_17integral_constantINS4_4UMMA5MajorELSQ_0EEESR_NSO_INSP_7ScaleInELSS_0EEEST_EEEEEENS4_6LayoutISC_NS5_IJNSA_ILi0EEESX_SX_EEEEENS5_IJNS4_10UnderscoreES10_S10_EEEEENS4_13SM90_TMA_LOADENS4_14ComposedLayoutINS4_7SwizzleILi3ELi4ELi3EEENS4_18smem_ptr_flag_bitsILi8EEENSW_INS5_IJNSA_ILi8EEENSA_ILi128EEEEEENS5_IJS1A_SB_EEEEEEEvNS4_8identityES13_S1E_vS1F_EENS_8epilogue10collective18CollectiveEpilogueINS1H_23Sm100TmaWarpSpecializedILi1ELi1ELi24ELb0ELb0EEEJSH_NS5_IJNSW_ISE_SB_EENSW_ISF_SB_EEEEESI_SJ_SI_SJ_NS1H_6fusion15FusionCallbacksIS1L_NS1P_17LinearCombinationISI_fSI_fLNS_15FloatRoundStyleE2EEESH_S1O_JEEENS4_5SM1004TMEM4LOAD25SM100_TMEM_LOAD_16dp32b8xES13_NS14_INS15_ILi0ELi4ELi3EEES18_NSW_INS5_IJS19_NSA_ILi16EEEEEENS5_IJS20_SB_EEEEEEENS4_39AutoVectorizingCopyWithAssumedAlignmentILi128EEENS4_14SM90_TMA_STOREES24_S26_S26_EEEvvEEEEvNT_6ParamsE)
        /*0008*/ 	.word	0x0000005c


	//----- nvinfo : EIATTR_FRAME_SIZE
	.align		4
.L_16:
        /*000c*/ 	.byte	0x04, 0x11
        /*000e*/ 	.short	(.L_18 - .L_17)
	.align		4
.L_17:
        /*0010*/ 	.word	index@($__internal_2_$__cuda_sm10x_tcgen05_guardrail_trap_unallocated_columns_being_dealloced)
        /*0014*/ 	.word	0x00000000


	//----- nvinfo : EIATTR_FRAME_SIZE
	.align		4
.L_18:
        /*0018*/ 	.byte	0x04, 0x11
        /*001a*/ 	.short	(.L_20 - .L_19)
	.align		4
.L_19:
        /*001c*/ 	.word	index@($__internal_1_$__cuda_sm10x_tcgen05_guardrail_trap_phase_invalid_during_alloc)
        /*0020*/ 	.word	0x00000000


	//----- nvinfo : EIATTR_FRAME_SIZE
	.align		4
.L_20:
        /*0024*/ 	.byte	0x04, 0x11
        /*0026*/ 	.short	(.L_22 - .L_21)
	.align		4
.L_21:
        /*0028*/ 	.word	index@($__internal_0_$__cuda_sm10x_tcgen05_guardrail_trap_col_being_dealloced_not_returned_by_alloc)
        /*002c*/ 	.word	0x00000000


	//----- nvinfo : EIATTR_FRAME_SIZE
	.align		4
.L_22:
        /*0030*/ 	.byte	0x04, 0x11
        /*0032*/ 	.short	(.L_24 - .L_23)
	.align		4
.L_23:
        /*0034*/ 	.word	index@(_ZN7cutlass13device_kernelINS_4gemm6kernel13GemmUniversalIN4cute5tupleIJiiiiEEENS1_10collective13CollectiveMmaINS1_35MainloopSm100TmaUmmaWarpSpecializedILi7ELi2ELi4ENS5_IJNS4_1CILi1EEESB_SB_EEEEENS5_IJNSA_ILi64EEENSA_ILi48EEENSA_ILi256EEEEEENS_12float_e4m3_tENS5_IJlSB_lEEESI_SJ_NS4_8TiledMMAINS4_8MMA_AtomIJNS4_10MMA_TraitsINS4_19SM100_MMA_F8F6F4_SSEJSI_SI_fSE_SF_NS4_17integral_constantINS4_4UMMA5MajorELSQ_0EEESR_NSO_INSP_7ScaleInELSS_0EEEST_EEEEEENS4_6LayoutISC_NS5_IJNSA_ILi0EEESX_SX_EEEEENS5_IJNS4_10UnderscoreES10_S10_EEEEENS4_13SM90_TMA_LOADENS4_14ComposedLayoutINS4_7SwizzleILi3ELi4ELi3EEENS4_18smem_ptr_flag_bitsILi8EEENSW_INS5_IJNSA_ILi8EEENSA_ILi128EEEEEENS5_IJS1A_SB_EEEEEEEvNS4_8identityES13_S1E_vS1F_EENS_8epilogue10collective18CollectiveEpilogueINS1H_23Sm100TmaWarpSpecializedILi1ELi1ELi24ELb0ELb0EEEJSH_NS5_IJNSW_ISE_SB_EENSW_ISF_SB_EEEEESI_SJ_SI_SJ_NS1H_6fusion15FusionCallbacksIS1L_NS1P_17LinearCombinationISI_fSI_fLNS_15FloatRoundStyleE2EEESH_S1O_JEEENS4_5SM1004TMEM4LOAD25SM100_TMEM_LOAD_16dp32b8xES13_NS14_INS15_ILi0ELi4ELi3EEES18_NSW_INS5_IJS19_NSA_ILi16EEEEEENS5_IJS20_SB_EEEEEEENS4_39AutoVectorizingCopyWithAssumedAlignmentILi128EEENS4_14SM90_TMA_STOREES24_S26_S26_EEEvvEEEEvNT_6ParamsE)
        /*0038*/ 	.word	0x00000000


	//----- nvinfo : EIATTR_MIN_STACK_SIZE
	.align		4
.L_24:
        /*003c*/ 	.byte	0x04, 0x12
        /*003e*/ 	.short	(.L_26 - .L_25)
	.align		4
.L_25:
        /*0040*/ 	.word	index@(_ZN7cutlass13device_kernelINS_4gemm6kernel13GemmUniversalIN4cute5tupleIJiiiiEEENS1_10collective13CollectiveMmaINS1_35MainloopSm100TmaUmmaWarpSpecializedILi7ELi2ELi4ENS5_IJNS4_1CILi1EEESB_SB_EEEEENS5_IJNSA_ILi64EEENSA_ILi48EEENSA_ILi256EEEEEENS_12float_e4m3_tENS5_IJlSB_lEEESI_SJ_NS4_8TiledMMAINS4_8MMA_AtomIJNS4_10MMA_TraitsINS4_19SM100_MMA_F8F6F4_SSEJSI_SI_fSE_SF_NS4_17integral_constantINS4_4UMMA5MajorELSQ_0EEESR_NSO_INSP_7ScaleInELSS_0EEEST_EEEEEENS4_6LayoutISC_NS5_IJNSA_ILi0EEESX_SX_EEEEENS5_IJNS4_10UnderscoreES10_S10_EEEEENS4_13SM90_TMA_LOADENS4_14ComposedLayoutINS4_7SwizzleILi3ELi4ELi3EEENS4_18smem_ptr_flag_bitsILi8EEENSW_INS5_IJNSA_ILi8EEENSA_ILi128EEEEEENS5_IJS1A_SB_EEEEEEEvNS4_8identityES13_S1E_vS1F_EENS_8epilogue10collective18CollectiveEpilogueINS1H_23Sm100TmaWarpSpecializedILi1ELi1ELi24ELb0ELb0EEEJSH_NS5_IJNSW_ISE_SB_EENSW_ISF_SB_EEEEESI_SJ_SI_SJ_NS1H_6fusion15FusionCallbacksIS1L_NS1P_17LinearCombinationISI_fSI_fLNS_15FloatRoundStyleE2EEESH_S1O_JEEENS4_5SM1004TMEM4LOAD25SM100_TMEM_LOAD_16dp32b8xES13_NS14_INS15_ILi0ELi4ELi3EEES18_NSW_INS5_IJS19_NSA_ILi16EEEEEENS5_IJS20_SB_EEEEEEENS4_39AutoVectorizingCopyWithAssumedAlignmentILi128EEENS4_14SM90_TMA_STOREES24_S26_S26_EEEvvEEEEvNT_6ParamsE)
        /*0044*/ 	.word	0x00000000
.L_26:


//--------------------- .nv.compat                --------------------------
	.section	.nv.compat,"",@"SHT_CUDA_COMPAT_INFO"
	.align	4
        /*0000*/ 	.byte	0x02, 0x09, 0x01, 0x00, 0x02, 0x02, 0x02, 0x00, 0x02, 0x05, 0x05, 0x00, 0x03, 0x07, 0x01, 0x01
        /*0010*/ 	.byte	0x02, 0x03, 0x01, 0x00, 0x02, 0x06, 0x01, 0x00, 0x04, 0x0b, 0x08, 0x00, 0x09, 0x00, 0x00, 0x00
        /*0020*/ 	.byte	0x00, 0x00, 0x00, 0x00


//--------------------- .nv.info._ZN7cutlass13device_kernelINS_4gemm6kernel13GemmUniversalIN4cute5tupleIJiiiiEEENS1_10collective13CollectiveMmaINS1_35MainloopSm100TmaUmmaWarpSpecializedILi7ELi2ELi4ENS5_IJNS4_1CILi1EEESB_SB_EEEEENS5_IJNSA_ILi64EEENSA_ILi48EEENSA_ILi256EEEEEENS_12float_e4m3_tENS5_IJlSB_lEEESI_SJ_NS4_8TiledMMAINS4_8MMA_AtomIJNS4_10MMA_TraitsINS4_19SM100_MMA_F8F6F4_SSEJSI_SI_fSE_SF_NS4_17integral_constantINS4_4UMMA5MajorELSQ_0EEESR_NSO_INSP_7ScaleInELSS_0EEEST_EEEEEENS4_6LayoutISC_NS5_IJNSA_ILi0EEESX_SX_EEEEENS5_IJNS4_10UnderscoreES10_S10_EEEEENS4_13SM90_TMA_LOADENS4_14ComposedLayoutINS4_7SwizzleILi3ELi4ELi3EEENS4_18smem_ptr_flag_bitsILi8EEENSW_INS5_IJNSA_ILi8EEENSA_ILi128EEEEEENS5_IJS1A_SB_EEEEEEEvNS4_8identityES13_S1E_vS1F_EENS_8epilogue10collective18CollectiveEpilogueINS1H_23Sm100TmaWarpSpecializedILi1ELi1ELi24ELb0ELb0EEEJSH_NS5_IJNSW_ISE_SB_EENSW_ISF_SB_EEEEESI_SJ_SI_SJ_NS1H_6fusion15FusionCallbacksIS1L_NS1P_17LinearCombinationISI_fSI_fLNS_15FloatRoundStyleE2EEESH_S1O_JEEENS4_5SM1004TMEM4LOAD25SM100_TMEM_LOAD_16dp32b8xES13_NS14_INS15_ILi0ELi4ELi3EEES18_NSW_INS5_IJS19_NSA_ILi16EEEEEENS5_IJS20_SB_EEEEEEENS4_39AutoVectorizingCopyWithAssumedAlignmentILi128EEENS4_14SM90_TMA_STOREES24_S26_S26_EEEvvEEEEvNT_6ParamsE --------------------------
	.section	.nv.info._ZN7cutlass13device_kernelINS_4gemm6kernel13GemmUniversalIN4cute5tupleIJiiiiEEENS1_10collective13CollectiveMmaINS1_35MainloopSm100TmaUmmaWarpSpecializedILi7ELi2ELi4ENS5_IJNS4_1CILi1EEESB_SB_EEEEENS5_IJNSA_ILi64EEENSA_ILi48EEENSA_ILi256EEEEEENS_12float_e4m3_tENS5_IJlSB_lEEESI_SJ_NS4_8TiledMMAINS4_8MMA_AtomIJNS4_10MMA_TraitsINS4_19SM100_MMA_F8F6F4_SSEJSI_SI_fSE_SF_NS4_17integral_constantINS4_4UMMA5MajorELSQ_0EEESR_NSO_INSP_7ScaleInELSS_0EEEST_EEEEEENS4_6LayoutISC_NS5_IJNSA_ILi0EEESX_SX_EEEEENS5_IJNS4_10UnderscoreES10_S10_EEEEENS4_13SM90_TMA_LOADENS4_14ComposedLayoutINS4_7SwizzleILi3ELi4ELi3EEENS4_18smem_ptr_flag_bitsILi8EEENSW_INS5_IJNSA_ILi8EEENSA_ILi128EEEEEENS5_IJS1A_SB_EEEEEEEvNS4_8identityES13_S1E_vS1F_EENS_8epilogue10collective18CollectiveEpilogueINS1H_23Sm100TmaWarpSpecializedILi1ELi1ELi24ELb0ELb0EEEJSH_NS5_IJNSW_ISE_SB_EENSW_ISF_SB_EEEEESI_SJ_SI_SJ_NS1H_6fusion15FusionCallbacksIS1L_NS1P_17LinearCombinationISI_fSI_fLNS_15FloatRoundStyleE2EEESH_S1O_JEEENS4_5SM1004TMEM4LOAD25SM100_TMEM_LOAD_16dp32b8xES13_NS14_INS15_ILi0ELi4ELi3EEES18_NSW_INS5_IJS19_NSA_ILi16EEEEEENS5_IJS20_SB_EEEEEEENS4_39AutoVectorizingCopyWithAssumedAlignmentILi128EEENS4_14SM90_TMA_STOREES24_S26_S26_EEEvvEEEEvNT_6ParamsE,"",@"SHT_CUDA_INFO"
	.sectionflags	@""
	.align	4


	//----- nvinfo : EIATTR_CUDA_API_VERSION
	.align		4
        /*0000*/ 	.byte	0x04, 0x37
        /*0002*/ 	.short	(.L_28 - .L_27)
.L_27:
        /*0004*/ 	.word	0x00000082


	//----- nvinfo : EIATTR_KPARAM_INFO
	.align		4
.L_28:
        /*0008*/ 	.byte	0x04, 0x17
        /*000a*/ 	.short	(.L_30 - .L_29)
.L_29:
        /*000c*/ 	.word	0x00000000
        /*0010*/ 	.short	0x0000
        /*0012*/ 	.short	0x0000
        /*0014*/ 	.byte	0x00, 0xf0, 0x01, 0x20


	//----- nvinfo : EIATTR_AT_ENTRY_FRAGMENTS
	.align		4
.L_30:
        /*0018*/ 	.byte	0x04, 0x4f
        /*001a*/ 	.short	(.L_32 - .L_31)


	//   ....[0]....
.L_31:
        /*001c*/ 	.word	0x00000006


	//----- nvinfo : EIATTR_RESERVED_SMEM_USED
	.align		4
.L_32:
        /*0020*/ 	.byte	0x01, 0x41
	.zero		2


	//----- nvinfo : EIATTR_SPARSE_MMA_MASK
	.align		4
        /*0024*/ 	.byte	0x03, 0x50
        /*0026*/ 	.short	0x0000


	//----- nvinfo : EIATTR_TCGEN05_1CTA_USED
	.align		4
        /*0028*/ 	.byte	0x01, 0x51
	.zero		2


	//----- nvinfo : EIATTR_MAXREG_COUNT
	.align		4
        /*002c*/ 	.byte	0x03, 0x1b
        /*002e*/ 	.short	0x00ff


	//----- nvinfo : EIATTR_NUM_BARRIERS
	.align		4
        /*0030*/ 	.byte	0x02, 0x4c
        /*0032*/ 	.byte	0x07
	.zero		1


	//----- nvinfo : EIATTR_EXTERNS
	.align		4
        /*0034*/ 	.byte	0x04, 0x0f
        /*0036*/ 	.short	(.L_34 - .L_33)


	//   ....[0]....
	.align		4
.L_33:
        /*0038*/ 	.word	index@(__assertfail)


	//----- nvinfo : EIATTR_MERCURY_ISA_VERSION
	.align		4
.L_34:
        /*003c*/ 	.byte	0x03, 0x5f
        /*003e*/ 	.short	0x0101


	//----- nvinfo : EIATTR_INT_WARP_WIDE_INSTR_OFFSETS
	.align		4
        /*0040*/ 	.byte	0x04, 0x31
        /*0042*/ 	.short	(.L_36 - .L_35)


	//   ....[0]....
.L_35:
        /*0044*/ 	.word	0x00001f40


	//   ....[1]....
        /*0048*/ 	.word	0x00003d50


	//   ....[2]....
        /*004c*/ 	.word	0x00003d70


	//   ....[3]....
        /*0050*/ 	.word	0x00003da0


	//   ....[4]....
        /*0054*/ 	.word	0x000047e0


	//   ....[5]....
        /*0058*/ 	.word	0x00004870


	//   ....[6]....
        /*005c*/ 	.word	0x000048a0


	//   ....[7]....
        /*0060*/ 	.word	0x00004970


	//----- nvinfo : EIATTR_COOP_GROUP_MASK_REGIDS
	.align		4
.L_36:
        /*0064*/ 	.byte	0x04, 0x29
        /*0066*/ 	.short	(.L_38 - .L_37)


	//   ....[0]....
.L_37:
        /*0068*/ 	.word	0xffffffff


	//   ....[1]....
        /*006c*/ 	.word	0xffffffff


	//   ....[2]....
        /*0070*/ 	.word	0xffffffff


	//   ....[3]....
        /*0074*/ 	.word	0xffffffff


	//   ....[4]....
        /*0078*/ 	.word	0xffffffff


	//   ....[5]....
        /*007c*/ 	.word	0xffffffff


	//   ....[6]....
        /*0080*/ 	.word	0xffffffff


	//   ....[7]....
        /*0084*/ 	.word	0xffffffff


	//   ....[8]....
        /*0088*/ 	.word	0xffffffff


	//   ....[9]....
        /*008c*/ 	.word	0xffffffff


	//   ....[10]....
        /*0090*/ 	.word	0xffffffff


	//   ....[11]....
        /*0094*/ 	.word	0xffffffff


	//   ....[12]....
        /*0098*/ 	.word	0xffffffff


	//----- nvinfo : EIATTR_COOP_GROUP_INSTR_OFFSETS
	.align		4
.L_38:
        /*009c*/ 	.byte	0x04, 0x28
        /*009e*/ 	.short	(.L_40 - .L_39)


	//   ....[0]....
.L_39:
        /*00a0*/ 	.word	0x00000090


	//   ....[1]....
        /*00a4*/ 	.word	0x000004c0


	//   ....[2]....
        /*00a8*/ 	.word	0x00000690


	//   ....[3]....
        /*00ac*/ 	.word	0x000007d0


	//   ....[4]....
        /*00b0*/ 	.word	0x000008d0


	//   ....[5]....
        /*00b4*/ 	.word	0x00000a40


	//   ....[6]....
        /*00b8*/ 	.word	0x00000be0


	//   ....[7]....
        /*00bc*/ 	.word	0x00001e20


	//   ....[8]....
        /*00c0*/ 	.word	0x00002db0


	//   ....[9]....
        /*00c4*/ 	.word	0x00002fc0


	//   ....[10]....
        /*00c8*/ 	.word	0x00002ff0


	//   ....[11]....
        /*00cc*/ 	.word	0x00003c30


	//   ....[12]....
        /*00d0*/ 	.word	0x00003e60


	//----- nvinfo : EIATTR_VRC_CTA_INIT_COUNT
	.align		4
.L_40:
        /*00d4*/ 	.byte	0x02, 0x4a
        /*00d6*/ 	.byte	0x80
	.zero		1


	//----- nvinfo : EIATTR_SYSCALL_OFFSETS
	.align		4
        /*00d8*/ 	.byte	0x04, 0x46
        /*00da*/ 	.short	(.L_42 - .L_41)


	//   ....[0]....
.L_41:
        /*00dc*/ 	.word	0x00005970


	//   ....[1]....
        /*00e0*/ 	.word	0x00005af0


	//   ....[2]....
        /*00e4*/ 	.word	0x00005c70


	//----- nvinfo : EIATTR_MBARRIER_INSTR_OFFSETS
	.align		4
.L_42:
        /*00e8*/ 	.byte	0x04, 0x39
        /*00ea*/ 	.short	(.L_44 - .L_43)


	//   ....[0]....
.L_43:
        /*00ec*/ 	.word	0x000005a0
        /*00f0*/ 	.word	0x000000ff
        /*00f4*/ 	.word	0x00000000
        /*00f8*/ 	.short	0x0100
        /*00fa*/ 	.byte	0x05
	.zero		1


	//   ....[1]....
        /*00fc*/ 	.word	0x000005b0
        /*0100*/ 	.word	0x000000ff
        /*0104*/ 	.word	0x00000038
        /*0108*/ 	.short	0x0100
        /*010a*/ 	.byte	0x05
	.zero		1


	//   ....[2]....
        /*010c*/ 	.word	0x000005c0
        /*0110*/ 	.word	0x000000ff
        /*0114*/ 	.word	0x00000008
        /*0118*/ 	.short	0x0100
        /*011a*/ 	.byte	0x05
	.zero		1


	//   ....[3]....
        /*011c*/ 	.word	0x000005d0
        /*0120*/ 	.word	0x000000ff
        /*0124*/ 	.word	0x00000040
        /*0128*/ 	.short	0x0100
        /*012a*/ 	.byte	0x05
	.zero		1


	//   ....[4]....
        /*012c*/ 	.word	0x000005e0
        /*0130*/ 	.word	0x000000ff
        /*0134*/ 	.word	0x00000010
        /*0138*/ 	.short	0x0100
        /*013a*/ 	.byte	0x05
	.zero		1


	//   ....[5]....
        /*013c*/ 	.word	0x000005f0
        /*0140*/ 	.word	0x000000ff
        /*0144*/ 	.word	0x00000048
        /*0148*/ 	.short	0x0100
        /*014a*/ 	.byte	0x05
	.zero		1


	//   ....[6]....
        /*014c*/ 	.word	0x00000600
        /*0150*/ 	.word	0x000000ff
        /*0154*/ 	.word	0x00000018
        /*0158*/ 	.short	0x0100
        /*015a*/ 	.byte	0x05
	.zero		1


	//   ....[7]....
        /*015c*/ 	.word	0x00000610
        /*0160*/ 	.word	0x000000ff
        /*0164*/ 	.word	0x00000050
        /*0168*/ 	.short	0x0100
        /*016a*/ 	.byte	0x05
	.zero		1


	//   ....[8]....
        /*016c*/ 	.word	0x00000620
        /*0170*/ 	.word	0x000000ff
        /*0174*/ 	.word	0x00000020
        /*0178*/ 	.short	0x0100
        /*017a*/ 	.byte	0x05
	.zero		1


	//   ....[9]....
        /*017c*/ 	.word	0x00000630
        /*0180*/ 	.word	0x000000ff
        /*0184*/ 	.word	0x00000058
        /*0188*/ 	.short	0x0100
        /*018a*/ 	.byte	0x05
	.zero		1


	//   ....[10]....
        /*018c*/ 	.word	0x00000640
        /*0190*/ 	.word	0x000000ff
        /*0194*/ 	.word	0x00000028
        /*0198*/ 	.short	0x0100
        /*019a*/ 	.byte	0x05
	.zero		1


	//   ....[11]....
        /*019c*/ 	.word	0x00000650
        /*01a0*/ 	.word	0x000000ff
        /*01a4*/ 	.word	0x00000060
        /*01a8*/ 	.short	0x0100
        /*01aa*/ 	.byte	0x05
	.zero		1


	//   ....[12]....
        /*01ac*/ 	.word	0x00000660
        /*01b0*/ 	.word	0x000000ff
        /*01b4*/ 	.word	0x00000030
        /*01b8*/ 	.short	0x0100
        /*01ba*/ 	.byte	0x05
	.zero		1


	//   ....[13]....
        /*01bc*/ 	.word	0x00000670
        /*01c0*/ 	.word	0x000000ff
        /*01c4*/ 	.word	0x00000068
        /*01c8*/ 	.short	0x0100
        /*01ca*/ 	.byte	0x05
	.zero		1


	//   ....[14]....
        /*01cc*/ 	.word	0x000007a0
        /*01d0*/ 	.word	0x000000ff
        /*01d4*/ 	.word	0x00000070
        /*01d8*/ 	.short	0x0100
        /*01da*/ 	.byte	0x07
	.zero		1


	//   ....[15]....
        /*01dc*/ 	.word	0x000007b0
        /*01e0*/ 	.word	0x000000ff
        /*01e4*/ 	.word	0x00000078
        /*01e8*/ 	.short	0x0100
        /*01ea*/ 	.byte	0x07
	.zero		1


	//   ....[16]....
        /*01ec*/ 	.word	0x000008a0
        /*01f0*/ 	.word	0x000000ff
        /*01f4*/ 	.word	0x00000080
        /*01f8*/ 	.short	0x0100
        /*01fa*/ 	.byte	0x05
	.zero		1


	//   ....[17]....
        /*01fc*/ 	.word	0x000008b0
        /*0200*/ 	.word	0x000000ff
        /*0204*/ 	.word	0x00000088
        /*0208*/ 	.short	0x0100
        /*020a*/ 	.byte	0x05
	.zero		1


	//   ....[18]....
        /*020c*/ 	.word	0x000009f0
        /*0210*/ 	.word	0x000000ff
        /*0214*/ 	.word	0x00000090
        /*0218*/ 	.short	0x0100
        /*021a*/ 	.byte	0x05
	.zero		1


	//   ....[19]....
        /*021c*/ 	.word	0x00000a00
        /*0220*/ 	.word	0x000000ff
        /*0224*/ 	.word	0x000000a0
        /*0228*/ 	.short	0x0100
        /*022a*/ 	.byte	0x05
	.zero		1


	//   ....[20]....
        /*022c*/ 	.word	0x00000a10
        /*0230*/ 	.word	0x000000ff
        /*0234*/ 	.word	0x00000098
        /*0238*/ 	.short	0x0100
        /*023a*/ 	.byte	0x05
	.zero		1


	//   ....[21]....
        /*023c*/ 	.word	0x00000a20
        /*0240*/ 	.word	0x000000ff
        /*0244*/ 	.word	0x000000a8
        /*0248*/ 	.short	0x0100
        /*024a*/ 	.byte	0x05
	.zero		1


	//   ....[22]....
        /*024c*/ 	.word	0x00000b50
        /*0250*/ 	.word	0x000000ff
        /*0254*/ 	.word	0x000000b0
        /*0258*/ 	.short	0x0100
        /*025a*/ 	.byte	0x07
	.zero		1


	//   ....[23]....
        /*025c*/ 	.word	0x00000b60
        /*0260*/ 	.word	0x000000ff
        /*0264*/ 	.word	0x000000d0
        /*0268*/ 	.short	0x0100
        /*026a*/ 	.byte	0x07
	.zero		1


	//   ....[24]....
        /*026c*/ 	.word	0x00000b70
        /*0270*/ 	.word	0x000000ff
        /*0274*/ 	.word	0x000000b8
        /*0278*/ 	.short	0x0100
        /*027a*/ 	.byte	0x07
	.zero		1


	//   ....[25]....
        /*027c*/ 	.word	0x00000b80
        /*0280*/ 	.word	0x000000ff
        /*0284*/ 	.word	0x000000d8
        /*0288*/ 	.short	0x0100
        /*028a*/ 	.byte	0x07
	.zero		1


	//   ....[26]....
        /*028c*/ 	.word	0x00000b90
        /*0290*/ 	.word	0x000000ff
        /*0294*/ 	.word	0x000000c0
        /*0298*/ 	.short	0x0100
        /*029a*/ 	.byte	0x07
	.zero		1


	//   ....[27]....
        /*029c*/ 	.word	0x00000ba0
        /*02a0*/ 	.word	0x000000ff
        /*02a4*/ 	.word	0x000000e0
        /*02a8*/ 	.short	0x0100
        /*02aa*/ 	.byte	0x07
	.zero		1


	//   ....[28]....
        /*02ac*/ 	.word	0x00000bb0
        /*02b0*/ 	.word	0x000000ff
        /*02b4*/ 	.word	0x000000c8
        /*02b8*/ 	.short	0x0100
        /*02ba*/ 	.byte	0x07
	.zero		1


	//   ....[29]....
        /*02bc*/ 	.word	0x00000bc0
        /*02c0*/ 	.word	0x000000ff
        /*02c4*/ 	.word	0x000000e8
        /*02c8*/ 	.short	0x0100
        /*02ca*/ 	.byte	0x07
	.zero		1


	//   ....[30]....
        /*02cc*/ 	.word	0x00000cb0
        /*02d0*/ 	.word	0x000000ff
        /*02d4*/ 	.word	0x000000f0
        /*02d8*/ 	.short	0x0100
        /*02da*/ 	.byte	0x05
	.zero		1


	//   ....[31]....
        /*02dc*/ 	.word	0x00000cc0
        /*02e0*/ 	.word	0x000000ff
        /*02e4*/ 	.word	0x00000100
        /*02e8*/ 	.short	0x0100
        /*02ea*/ 	.byte	0x05
	.zero		1


	//   ....[32]....
        /*02ec*/ 	.word	0x00000cd0
        /*02f0*/ 	.word	0x000000ff
        /*02f4*/ 	.word	0x000000f8
        /*02f8*/ 	.short	0x0100
        /*02fa*/ 	.byte	0x05
	.zero		1


	//   ....[33]....
        /*02fc*/ 	.word	0x00000ce0
        /*0300*/ 	.word	0x000000ff
        /*0304*/ 	.word	0x00000108
        /*0308*/ 	.short	0x0100
        /*030a*/ 	.byte	0x05
	.zero		1


	//   ....[34]....
        /*030c*/ 	.word	0x000015c0
        /*0310*/ 	.word	0x00000003
        /*0314*/ 	.word	0x00000100
        /*0318*/ 	.short	0x010a
        /*031a*/ 	.byte	0xff
	.zero		1


	//   ....[35]....
        /*031c*/ 	.word	0x000015f0
        /*0320*/ 	.word	0x00000003
        /*0324*/ 	.word	0x000000f0
        /*0328*/ 	.short	0x0101
        /*032a*/ 	.byte	0xff
	.zero		1


	//   ....[36]....
        /*032c*/ 	.word	0x000016c0
        /*0330*/ 	.word	0x000000ff
        /*0334*/ 	.word	0x00000038
        /*0338*/ 	.short	0x010a
        /*033a*/ 	.byte	0x05
	.zero		1


	//   ....[37]....
        /*033c*/ 	.word	0x00001760
        /*0340*/ 	.word	0x000000ff
        /*0344*/ 	.word	0x00000038
        /*0348*/ 	.short	0x010a
        /*034a*/ 	.byte	0x21
	.zero		1


	//   ....[38]....
        /*034c*/ 	.word	0x000018b0
        /*0350*/ 	.word	0x000000ff
        /*0354*/ 	.word	0x00000038
        /*0358*/ 	.short	0x010a
        /*035a*/ 	.byte	0x08
	.zero		1


	//   ....[39]....
        /*035c*/ 	.word	0x00001a80
        /*0360*/ 	.word	0x000000ff
        /*0364*/ 	.word	0x00000088
        /*0368*/ 	.short	0x0101
        /*036a*/ 	.byte	0x04
	.zero		1


	//   ....[40]....
        /*036c*/ 	.word	0x00001aa0
        /*0370*/ 	.word	0x000000ff
        /*0374*/ 	.word	0x00000038
        /*0378*/ 	.short	0x010a
        /*037a*/ 	.byte	0x05
	.zero		1


	//   ....[41]....
        /*037c*/ 	.word	0x00001b20
        /*0380*/ 	.word	0x000000ff
        /*0384*/ 	.word	0x00000038
        /*0388*/ 	.short	0x010a
        /*038a*/ 	.byte	0x21
	.zero		1


	//   ....[42]....
        /*038c*/ 	.word	0x00001c80
        /*0390*/ 	.word	0x000000ff
        /*0394*/ 	.word	0x00000038
        /*0398*/ 	.short	0x010a
        /*039a*/ 	.byte	0x08
	.zero		1


	//   ....[43]....
        /*039c*/ 	.word	0x00001e50
        /*03a0*/ 	.word	0x00000002
        /*03a4*/ 	.word	0x00000090
        /*03a8*/ 	.short	0x010a
        /*03aa*/ 	.byte	0xff
	.zero		1


	//   ....[44]....
        /*03ac*/ 	.word	0x00001f10
        /*03b0*/ 	.word	0x00000002
        /*03b4*/ 	.word	0x00000000
        /*03b8*/ 	.short	0x0101
        /*03ba*/ 	.byte	0xff
	.zero		1


	//   ....[45]....
        /*03bc*/ 	.word	0x00002470
        /*03c0*/ 	.word	0x000000ff
        /*03c4*/ 	.word	0x00000000
        /*03c8*/ 	.short	0x010a
        /*03ca*/ 	.byte	0x05
	.zero		1


	//   ....[46]....
        /*03cc*/ 	.word	0x00002500
        /*03d0*/ 	.word	0x000000ff
        /*03d4*/ 	.word	0x00000000
        /*03d8*/ 	.short	0x010a
        /*03da*/ 	.byte	0x05
	.zero		1


	//   ....[47]....
        /*03dc*/ 	.word	0x00002590
        /*03e0*/ 	.word	0x000000ff
        /*03e4*/ 	.word	0x00000000
        /*03e8*/ 	.short	0x010a
        /*03ea*/ 	.byte	0x05
	.zero		1


	//   ....[48]....
        /*03ec*/ 	.word	0x00002620
        /*03f0*/ 	.word	0x000000ff
        /*03f4*/ 	.word	0x00000000
        /*03f8*/ 	.short	0x010a
        /*03fa*/ 	.byte	0x05
	.zero		1


	//   ....[49]....
        /*03fc*/ 	.word	0x000026b0
        /*0400*/ 	.word	0x000000ff
        /*0404*/ 	.word	0x00000000
        /*0408*/ 	.short	0x010a
        /*040a*/ 	.byte	0x05
	.zero		1


	//   ....[50]....
        /*040c*/ 	.word	0x00002740
        /*0410*/ 	.word	0x000000ff
        /*0414*/ 	.word	0x00000000
        /*0418*/ 	.short	0x010a
        /*041a*/ 	.byte	0x05
	.zero		1


	//   ....[51]....
        /*041c*/ 	.word	0x000027e0
        /*0420*/ 	.word	0x00000000
        /*0424*/ 	.word	0x00000000
        /*0428*/ 	.short	0x010a
        /*042a*/ 	.byte	0xff
	.zero		1


	//   ....[52]....
        /*042c*/ 	.word	0x00002900
        /*0430*/ 	.word	0x00000000
        /*0434*/ 	.word	0x000000f0
        /*0438*/ 	.short	0x010a
        /*043a*/ 	.byte	0xff
	.zero		1


	//   ....[53]....
        /*043c*/ 	.word	0x00002960
        /*0440*/ 	.word	0x00000004
        /*0444*/ 	.word	0x00000000
        /*0448*/ 	.short	0x0101
        /*044a*/ 	.byte	0xff
	.zero		1


	//   ....[54]....
        /*044c*/ 	.word	0x00002980
        /*0450*/ 	.word	0x000000ff
        /*0454*/ 	.word	0x000000a0
        /*0458*/ 	.short	0x010a
        /*045a*/ 	.byte	0x05
	.zero		1


	//   ....[55]....
        /*045c*/ 	.word	0x00002aa0
        /*0460*/ 	.word	0x00000000
        /*0464*/ 	.word	0x00000090
        /*0468*/ 	.short	0x010a
        /*046a*/ 	.byte	0xff
	.zero		1


	//   ....[56]....
        /*046c*/ 	.word	0x00002bb0
        /*0470*/ 	.word	0x00000000
        /*0474*/ 	.word	0x00000000
        /*0478*/ 	.short	0x0101
        /*047a*/ 	.byte	0xff
	.zero		1


	//   ....[57]....
        /*047c*/ 	.word	0x00002c40
        /*0480*/ 	.word	0x000000ff
        /*0484*/ 	.word	0x000000a0
        /*0488*/ 	.short	0x0106
        /*048a*/ 	.byte	0x05
	.zero		1


	//   ....[58]....
        /*048c*/ 	.word	0x00002c60
        /*0490*/ 	.word	0x000000ff
        /*0494*/ 	.word	0x000000a0
        /*0498*/ 	.short	0x010a
        /*049a*/ 	.byte	0x05
	.zero		1


	//   ....[59]....
        /*049c*/ 	.word	0x00002cf0
        /*04a0*/ 	.word	0x000000ff
        /*04a4*/ 	.word	0x000000a0
        /*04a8*/ 	.short	0x0106
        /*04aa*/ 	.byte	0x04
	.zero		1


	//   ....[60]....
        /*04ac*/ 	.word	0x00002d30
        /*04b0*/ 	.word	0x00000000
        /*04b4*/ 	.word	0x000000a0
        /*04b8*/ 	.short	0x010a
        /*04ba*/ 	.byte	0xff
	.zero		1


	//   ....[61]....
        /*04bc*/ 	.word	0x000032f0
        /*04c0*/ 	.word	0x00000000
        /*04c4*/ 	.word	0x00000090
        /*04c8*/ 	.short	0x010a
        /*04ca*/ 	.byte	0xff
	.zero		1


	//   ....[62]....
        /*04cc*/ 	.word	0x00003400
        /*04d0*/ 	.word	0x00000003
        /*04d4*/ 	.word	0x00000000
        /*04d8*/ 	.short	0x0101
        /*04da*/ 	.byte	0xff
	.zero		1


	//   ....[63]....
        /*04dc*/ 	.word	0x00003410
        /*04e0*/ 	.word	0x000000ff
        /*04e4*/ 	.word	0x00000000
        /*04e8*/ 	.short	0x010a
        /*04ea*/ 	.byte	0x05
	.zero		1


	//   ....[64]....
        /*04ec*/ 	.word	0x00003480
        /*04f0*/ 	.word	0x000000ff
        /*04f4*/ 	.word	0x000000d0
        /*04f8*/ 	.short	0x010a
        /*04fa*/ 	.byte	0x0e
	.zero		1


	//   ....[65]....
        /*04fc*/ 	.word	0x00003550
        /*0500*/ 	.word	0x000000ff
        /*0504*/ 	.word	0x00000000
        /*0508*/ 	.short	0x010a
        /*050a*/ 	.byte	0x13
	.zero		1


	//   ....[66]....
        /*050c*/ 	.word	0x00003680
        /*0510*/ 	.word	0x000000ff
        /*0514*/ 	.word	0x00000000
        /*0518*/ 	.short	0x010a
        /*051a*/ 	.byte	0x24
	.zero		1


	//   ....[67]....
        /*051c*/ 	.word	0x00003a60
        /*0520*/ 	.word	0x000000ff
        /*0524*/ 	.word	0x00000000
        /*0528*/ 	.short	0x010a
        /*052a*/ 	.byte	0x05
	.zero		1


	//   ....[68]....
        /*052c*/ 	.word	0x00003af0
        /*0530*/ 	.word	0x000000ff
        /*0534*/ 	.word	0x00000000
        /*0538*/ 	.short	0x010a
        /*053a*/ 	.byte	0x05
	.zero		1


	//   ....[69]....
        /*053c*/ 	.word	0x00003b80
        /*0540*/ 	.word	0x000000ff
        /*0544*/ 	.word	0x00000000
        /*0548*/ 	.short	0x010a
        /*054a*/ 	.byte	0x05
	.zero		1


	//   ....[70]....
        /*054c*/ 	.word	0x00003c10
        /*0550*/ 	.word	0x000000ff
        /*0554*/ 	.word	0x00000000
        /*0558*/ 	.short	0x010a
        /*055a*/ 	.byte	0x06
	.zero		1


	//   ....[71]....
        /*055c*/ 	.word	0x00004060
        /*0560*/ 	.word	0x00000000
        /*0564*/ 	.word	0x00000090
        /*0568*/ 	.short	0x010a
        /*056a*/ 	.byte	0xff
	.zero		1


	//   ....[72]....
        /*056c*/ 	.word	0x00004150
        /*0570*/ 	.word	0x00000000
        /*0574*/ 	.word	0x00000000
        /*0578*/ 	.short	0x0101
        /*057a*/ 	.byte	0xff
	.zero		1


	//   ....[73]....
        /*057c*/ 	.word	0x00004470
        /*0580*/ 	.word	0x000000ff
        /*0584*/ 	.word	0x00000088
        /*0588*/ 	.short	0x010a
        /*058a*/ 	.byte	0x07
	.zero		1


	//   ....[74]....
        /*058c*/ 	.word	0x000045f0
        /*0590*/ 	.word	0x000000ff
        /*0594*/ 	.word	0x00000078
        /*0598*/ 	.short	0x010a
        /*059a*/ 	.byte	0x07
	.zero		1


	//   ....[75]....
        /*059c*/ 	.word	0x000049f0
        /*05a0*/ 	.word	0x000000ff
        /*05a4*/ 	.word	0x00000070
        /*05a8*/ 	.short	0x010b
        /*05aa*/ 	.byte	0x07
	.zero		1


	//   ....[76]....
        /*05ac*/ 	.word	0x00004a10
        /*05b0*/ 	.word	0x000000ff
        /*05b4*/ 	.word	0x00000000
        /*05b8*/ 	.short	0x0101
        /*05ba*/ 	.byte	0x25
	.zero		1


	//   ....[77]....
        /*05bc*/ 	.word	0x00004a50
        /*05c0*/ 	.word	0x00000000
        /*05c4*/ 	.word	0x00000078
        /*05c8*/ 	.short	0x010a
        /*05ca*/ 	.byte	0xff
	.zero		1


	//   ....[78]....
        /*05cc*/ 	.word	0x00004cf0
        /*05d0*/ 	.word	0x00000000
        /*05d4*/ 	.word	0x00000090
        /*05d8*/ 	.short	0x010a
        /*05da*/ 	.byte	0xff
	.zero		1


	//   ....[79]....
        /*05dc*/ 	.word	0x00004de0
        /*05e0*/ 	.word	0x00000000
        /*05e4*/ 	.word	0x00000000
        /*05e8*/ 	.short	0x0101
        /*05ea*/ 	.byte	0xff
	.zero		1


	//   ....[80]....
        /*05ec*/ 	.word	0x00005490
        /*05f0*/ 	.word	0x000000ff
        /*05f4*/ 	.word	0x00000070
        /*05f8*/ 	.short	0x010a
        /*05fa*/ 	.byte	0x2e
	.zero		1


	//   ....[81]....
        /*05fc*/ 	.word	0x00005500
        /*0600*/ 	.word	0x000000ff
        /*0604*/ 	.word	0x000000b0
        /*0608*/ 	.short	0x010a
        /*060a*/ 	.byte	0x32
	.zero		1


	//   ....[82]....
        /*060c*/ 	.word	0x000055c0
        /*0610*/ 	.word	0x000000ff
        /*0614*/ 	.word	0x00000070
        /*0618*/ 	.short	0x010a
        /*061a*/ 	.byte	0x2e
	.zero		1


	//   ....[83]....
        /*061c*/ 	.word	0x00005780
        /*0620*/ 	.word	0x000000ff
        /*0624*/ 	.word	0x00000000
        /*0628*/ 	.short	0x0101
        /*062a*/ 	.byte	0x04
	.zero		1


	//   ....[84]....
        /*062c*/ 	.word	0x000057a0
        /*0630*/ 	.word	0x000000ff
        /*0634*/ 	.word	0x000000b0
        /*0638*/ 	.short	0x010a
        /*063a*/ 	.byte	0x32
	.zero		1


	//   ....[85]....
        /*063c*/ 	.word	0x00005db0
        /*0640*/ 	.word	0x000000ff
        /*0644*/ 	.word	0x00000000
        /*0648*/ 	.short	0x0101
        /*064a*/ 	.byte	0x05
	.zero		1


	//   ....[86]....
        /*064c*/ 	.word	0x00006640
        /*0650*/ 	.word	0x00000003
        /*0654*/ 	.word	0x00000100
        /*0658*/ 	.short	0x010a
        /*065a*/ 	.byte	0xff
	.zero		1


	//   ....[87]....
        /*065c*/ 	.word	0x000066a0
        /*0660*/ 	.word	0x00000002
        /*0664*/ 	.word	0x00000038
        /*0668*/ 	.short	0x010a
        /*066a*/ 	.byte	0xff
	.zero		1


	//   ....[88]....
        /*066c*/ 	.word	0x00006700
        /*0670*/ 	.word	0x00000002
        /*0674*/ 	.word	0x00000038
        /*0678*/ 	.short	0x010a
        /*067a*/ 	.byte	0xff
	.zero		1


	//   ....[89]....
        /*067c*/ 	.word	0x00006750
        /*0680*/ 	.word	0x00000002
        /*0684*/ 	.word	0x00000090
        /*0688*/ 	.short	0x010a
        /*068a*/ 	.byte	0xff
	.zero		1


	//   ....[90]....
        /*068c*/ 	.word	0x000067b0
        /*0690*/ 	.word	0x00000000
        /*0694*/ 	.word	0x00000000
        /*0698*/ 	.short	0x010a
        /*069a*/ 	.byte	0xff
	.zero		1


	//   ....[91]....
        /*069c*/ 	.word	0x00006810
        /*06a0*/ 	.word	0x00000000
        /*06a4*/ 	.word	0x00000000
        /*06a8*/ 	.short	0x010a
        /*06aa*/ 	.byte	0xff
	.zero		1


	//   ....[92]....
        /*06ac*/ 	.word	0x00006870
        /*06b0*/ 	.word	0x00000000
        /*06b4*/ 	.word	0x00000000
        /*06b8*/ 	.short	0x010a
        /*06ba*/ 	.byte	0xff
	.zero		1


	//   ....[93]....
        /*06bc*/ 	.word	0x000068d0
        /*06c0*/ 	.word	0x00000000
        /*06c4*/ 	.word	0x00000000
        /*06c8*/ 	.short	0x010a
        /*06ca*/ 	.byte	0xff
	.zero		1


	//   ....[94]....
        /*06cc*/ 	.word	0x00006930
        /*06d0*/ 	.word	0x00000000
        /*06d4*/ 	.word	0x00000000
        /*06d8*/ 	.short	0x010a
        /*06da*/ 	.byte	0xff
	.zero		1


	//   ....[95]....
        /*06dc*/ 	.word	0x00006990
        /*06e0*/ 	.word	0x00000000
        /*06e4*/ 	.word	0x00000000
        /*06e8*/ 	.short	0x010a
        /*06ea*/ 	.byte	0xff
	.zero		1


	//   ....[96]....
        /*06ec*/ 	.word	0x000069e0
        /*06f0*/ 	.word	0x00000000
        /*06f4*/ 	.word	0x000000f0
        /*06f8*/ 	.short	0x010a
        /*06fa*/ 	.byte	0xff
	.zero		1


	//   ....[97]....
        /*06fc*/ 	.word	0x00006a40
        /*0700*/ 	.word	0x00000000
        /*0704*/ 	.word	0x000000a0
        /*0708*/ 	.short	0x010a
        /*070a*/ 	.byte	0xff
	.zero		1


	//   ....[98]....
        /*070c*/ 	.word	0x00006a90
        /*0710*/ 	.word	0x00000000
        /*0714*/ 	.word	0x00000090
        /*0718*/ 	.short	0x010a
        /*071a*/ 	.byte	0xff
	.zero		1


	//   ....[99]....
        /*071c*/ 	.word	0x00006af0
        /*0720*/ 	.word	0x00000000
        /*0724*/ 	.word	0x000000a0
        /*0728*/ 	.short	0x010a
        /*072a*/ 	.byte	0xff
	.zero		1


	//   ....[100]....
        /*072c*/ 	.word	0x00006b40
        /*0730*/ 	.word	0x00000000
        /*0734*/ 	.word	0x00000090
        /*0738*/ 	.short	0x010a
        /*073a*/ 	.byte	0xff
	.zero		1


	//   ....[101]....
        /*073c*/ 	.word	0x00006ba0
        /*0740*/ 	.word	0x00000003
        /*0744*/ 	.word	0x000000d0
        /*0748*/ 	.short	0x010a
        /*074a*/ 	.byte	0xff
	.zero		1


	//   ....[102]....
        /*074c*/ 	.word	0x00006c00
        /*0750*/ 	.word	0x00000000
        /*0754*/ 	.word	0x00000000
        /*0758*/ 	.short	0x010a
        /*075a*/ 	.byte	0xff
	.zero		1


	//   ....[103]....
        /*075c*/ 	.word	0x00006c60
        /*0760*/ 	.word	0x00000000
        /*0764*/ 	.word	0x00000000
        /*0768*/ 	.short	0x010a
        /*076a*/ 	.byte	0xff
	.zero		1


	//   ....[104]....
        /*076c*/ 	.word	0x00006cc0
        /*0770*/ 	.word	0x00000000
        /*0774*/ 	.word	0x00000000
        /*0778*/ 	.short	0x010a
        /*077a*/ 	.byte	0xff
	.zero		1


	//   ....[105]....
        /*077c*/ 	.word	0x00006d20
        /*0780*/ 	.word	0x00000000
        /*0784*/ 	.word	0x00000000
        /*0788*/ 	.short	0x010a
        /*078a*/ 	.byte	0xff
	.zero		1


	//   ....[106]....
        /*078c*/ 	.word	0x00006d80
        /*0790*/ 	.word	0x00000000
        /*0794*/ 	.word	0x00000000
        /*0798*/ 	.short	0x010a
        /*079a*/ 	.byte	0xff
	.zero		1


	//   ....[107]....
        /*079c*/ 	.word	0x00006dd0
        /*07a0*/ 	.word	0x00000000
        /*07a4*/ 	.word	0x00000090
        /*07a8*/ 	.short	0x010a
        /*07aa*/ 	.byte	0xff
	.zero		1


	//   ....[108]....
        /*07ac*/ 	.word	0x00006e30
        /*07b0*/ 	.word	0x00000000
        /*07b4*/ 	.word	0x00000088
        /*07b8*/ 	.short	0x010a
        /*07ba*/ 	.byte	0xff
	.zero		1


	//   ....[109]....
        /*07bc*/ 	.word	0x00006e90
        /*07c0*/ 	.word	0x00000000
        /*07c4*/ 	.word	0x00000078
        /*07c8*/ 	.short	0x010a
        /*07ca*/ 	.byte	0xff
	.zero		1


	//   ....[110]....
        /*07cc*/ 	.word	0x00006ee0
        /*07d0*/ 	.word	0x00000000
        /*07d4*/ 	.word	0x00000090
        /*07d8*/ 	.short	0x010a
        /*07da*/ 	.byte	0xff
	.zero		1


	//   ....[111]....
        /*07dc*/ 	.word	0x00006f40
        /*07e0*/ 	.word	0x00000000
        /*07e4*/ 	.word	0x00000070
        /*07e8*/ 	.short	0x010a
        /*07ea*/ 	.byte	0xff
	.zero		1


	//   ....[112]....
        /*07ec*/ 	.word	0x00006fa0
        /*07f0*/ 	.word	0x00000003
        /*07f4*/ 	.word	0x000000b0
        /*07f8*/ 	.short	0x010a
        /*07fa*/ 	.byte	0xff
	.zero		1


	//----- nvinfo : EIATTR_NUM_MBARRIERS
	.align		4
.L_44:
        /*07fc*/ 	.byte	0x03, 0x38
        /*07fe*/ 	.short	0x0022


	//----- nvinfo : EIATTR_EXIT_INSTR_OFFSETS
	.align		4
        /*0800*/ 	.byte	0x04, 0x1c
        /*0802*/ 	.short	(.L_46 - .L_45)


	//   ....[0]....
.L_45:
        /*0804*/ 	.word	0x00002810


	//   ....[1]....
        /*0808*/ 	.word	0x00002d00


	//   ....[2]....
        /*080c*/ 	.word	0x00002d60


	//   ....[3]....
        /*0810*/ 	.word	0x00003e70


	//   ....[4]....
        /*0814*/ 	.word	0x00004a80


	//   ....[5]....
        /*0818*/ 	.word	0x00004ac0


	//   ....[6]....
        /*081c*/ 	.word	0x00006630


	//----- nvinfo : EIATTR_MAX_THREADS
	.align		4
.L_46:
        /*0820*/ 	.byte	0x04, 0x05
        /*0822*/ 	.short	(.L_48 - .L_47)
.L_47:
        /*0824*/ 	.word	0x00000100
        /*0828*/ 	.word	0x00000001
        /*082c*/ 	.word	0x00000001


	//----- nvinfo : EIATTR_CRS_STACK_SIZE
	.align		4
.L_48:
        /*0830*/ 	.byte	0x04, 0x1e
        /*0832*/ 	.short	(.L_50 - .L_49)
.L_49:
        /*0834*/ 	.word	0x00000000


	//----- nvinfo : EIATTR_CBANK_PARAM_SIZE
	.align		4
.L_50:
        /*0838*/ 	.byte	0x03, 0x19
        /*083a*/ 	.short	0x0800


	//----- nvinfo : EIATTR_PARAM_CBANK
	.align		4
        /*083c*/ 	.byte	0x04, 0x0a
        /*083e*/ 	.short	(.L_52 - .L_51)
	.align		4
.L_51:
        /*0840*/ 	.word	index@(.nv.constant0._ZN7cutlass13device_kernelINS_4gemm6kernel13GemmUniversalIN4cute5tupleIJiiiiEEENS1_10collective13CollectiveMmaINS1_35MainloopSm100TmaUmmaWarpSpecializedILi7ELi2ELi4ENS5_IJNS4_1CILi1EEESB_SB_EEEEENS5_IJNSA_ILi64EEENSA_ILi48EEENSA_ILi256EEEEEENS_12float_e4m3_tENS5_IJlSB_lEEESI_SJ_NS4_8TiledMMAINS4_8MMA_AtomIJNS4_10MMA_TraitsINS4_19SM100_MMA_F8F6F4_SSEJSI_SI_fSE_SF_NS4_17integral_constantINS4_4UMMA5MajorELSQ_0EEESR_NSO_INSP_7ScaleInELSS_0EEEST_EEEEEENS4_6LayoutISC_NS5_IJNSA_ILi0EEESX_SX_EEEEENS5_IJNS4_10UnderscoreES10_S10_EEEEENS4_13SM90_TMA_LOADENS4_14ComposedLayoutINS4_7SwizzleILi3ELi4ELi3EEENS4_18smem_ptr_flag_bitsILi8EEENSW_INS5_IJNSA_ILi8EEENSA_ILi128EEEEEENS5_IJS1A_SB_EEEEEEEvNS4_8identityES13_S1E_vS1F_EENS_8epilogue10collective18CollectiveEpilogueINS1H_23Sm100TmaWarpSpecializedILi1ELi1ELi24ELb0ELb0EEEJSH_NS5_IJNSW_ISE_SB_EENSW_ISF_SB_EEEEESI_SJ_SI_SJ_NS1H_6fusion15FusionCallbacksIS1L_NS1P_17LinearCombinationISI_fSI_fLNS_15FloatRoundStyleE2EEESH_S1O_JEEENS4_5SM1004TMEM4LOAD25SM100_TMEM_LOAD_16dp32b8xES13_NS14_INS15_ILi0ELi4ELi3EEES18_NSW_INS5_IJS19_NSA_ILi16EEEEEENS5_IJS20_SB_EEEEEEENS4_39AutoVectorizingCopyWithAssumedAlignmentILi128EEENS4_14SM90_TMA_STOREES24_S26_S26_EEEvvEEEEvNT_6ParamsE)
        /*0844*/ 	.short	0x0380
        /*0846*/ 	.short	0x0800


	//----- nvinfo : EIATTR_SW_WAR
	.align		4
.L_52:
        /*0848*/ 	.byte	0x04, 0x36
        /*084a*/ 	.short	(.L_54 - .L_53)
.L_53:
        /*084c*/ 	.word	0x00000008
.L_54:


//--------------------- .nv.callgraph             --------------------------
	.section	.nv.callgraph,"",@"SHT_CUDA_CALLGRAPH"
	.align	4
	.sectionentsize	8
	.align		4
        /*0000*/ 	.word	0x00000000
	.align		4
        /*0004*/ 	.word	0xffffffff
	.align		4
        /*0008*/ 	.word	index@(_ZN7cutlass13device_kernelINS_4gemm6kernel13GemmUniversalIN4cute5tupleIJiiiiEEENS1_10collective13CollectiveMmaINS1_35MainloopSm100TmaUmmaWarpSpecializedILi7ELi2ELi4ENS5_IJNS4_1CILi1EEESB_SB_EEEEENS5_IJNSA_ILi64EEENSA_ILi48EEENSA_ILi256EEEEEENS_12float_e4m3_tENS5_IJlSB_lEEESI_SJ_NS4_8TiledMMAINS4_8MMA_AtomIJNS4_10MMA_TraitsINS4_19SM100_MMA_F8F6F4_SSEJSI_SI_fSE_SF_NS4_17integral_constantINS4_4UMMA5MajorELSQ_0EEESR_NSO_INSP_7ScaleInELSS_0EEEST_EEEEEENS4_6LayoutISC_NS5_IJNSA_ILi0EEESX_SX_EEEEENS5_IJNS4_10UnderscoreES10_S10_EEEEENS4_13SM90_TMA_LOADENS4_14ComposedLayoutINS4_7SwizzleILi3ELi4ELi3EEENS4_18smem_ptr_flag_bitsILi8EEENSW_INS5_IJNSA_ILi8EEENSA_ILi128EEEEEENS5_IJS1A_SB_EEEEEEEvNS4_8identityES13_S1E_vS1F_EENS_8epilogue10collective18CollectiveEpilogueINS1H_23Sm100TmaWarpSpecializedILi1ELi1ELi24ELb0ELb0EEEJSH_NS5_IJNSW_ISE_SB_EENSW_ISF_SB_EEEEESI_SJ_SI_SJ_NS1H_6fusion15FusionCallbacksIS1L_NS1P_17LinearCombinationISI_fSI_fLNS_15FloatRoundStyleE2EEESH_S1O_JEEENS4_5SM1004TMEM4LOAD25SM100_TMEM_LOAD_16dp32b8xES13_NS14_INS15_ILi0ELi4ELi3EEES18_NSW_INS5_IJS19_NSA_ILi16EEEEEENS5_IJS20_SB_EEEEEEENS4_39AutoVectorizingCopyWithAssumedAlignmentILi128EEENS4_14SM90_TMA_STOREES24_S26_S26_EEEvvEEEEvNT_6ParamsE)
	.align		4
        /*000c*/ 	.word	index@(__assertfail)
	.align		4
        /*0010*/ 	.word	0x00000000
	.align		4
        /*0014*/ 	.word	0xfffffffe
	.align		4
        /*0018*/ 	.word	0x00000000
	.align		4
        /*001c*/ 	.word	0xfffffffd
	.align		4
        /*0020*/ 	.word	0x00000000
	.align		4
        /*0024*/ 	.word	0xfffffffc


//--------------------- .nv.constant4             --------------------------
	.section	.nv.constant4,"a",@progbits
	.align	8
	.align		8
.nv.constant4:
        /*0000*/ 	.dword	__assertfail
	.align		8
        /*0008*/ 	.dword	__unnamed_1
	.align		8
        /*0010*/ 	.dword	_ZN40_INTERNAL_bd2c6375_4_k_cu_66a5708d_250474cuda3std3__45__cpo5beginE
	.align		8
        /*0018*/ 	.dword	_ZN40_INTERNAL_bd2c6375_4_k_cu_66a5708d_250474cuda3std3__45__cpo3endE
	.align		8
        /*0020*/ 	.dword	_ZN40_INTERNAL_bd2c6375_4_k_cu_66a5708d_250474cuda3std3__45__cpo6cbeginE
	.align		8
        /*0028*/ 	.dword	_ZN40_INTERNAL_bd2c6375_4_k_cu_66a5708d_250474cuda3std3__45__cpo4cendE
	.align		8
        /*0030*/ 	.dword	_ZN40_INTERNAL_bd2c6375_4_k_cu_66a5708d_250474cuda3std3__442_GLOBAL__N__bd2c6375_4_k_cu_66a5708d_250476ignoreE
	.align		8
        /*0038*/ 	.dword	_ZN40_INTERNAL_bd2c6375_4_k_cu_66a5708d_250474cuda3std3__419piecewise_constructE
	.align		8
        /*0040*/ 	.dword	_ZN40_INTERNAL_bd2c6375_4_k_cu_66a5708d_250474cuda3std3__48in_placeE
	.align		8
        /*0048*/ 	.dword	_ZN40_INTERNAL_bd2c6375_4_k_cu_66a5708d_250474cuda3std6ranges3__45__cpo4swapE
	.align		8
        /*0050*/ 	.dword	_ZN40_INTERNAL_bd2c6375_4_k_cu_66a5708d_250474cuda3std6ranges3__45__cpo9iter_moveE
	.align		8
        /*0058*/ 	.dword	_ZN40_INTERNAL_bd2c6375_4_k_cu_66a5708d_250474cute7productE
	.align		8
        /*0060*/ 	.dword	_ZN40_INTERNAL_bd2c6375_4_k_cu_66a5708d_250474cute1_E
	.align		8
        /*0068*/ 	.dword	$str$25
	.align		8
        /*0070*/ 	.dword	$str$26


//--------------------- .text._ZN7cutlass13device_kernelINS_4gemm6kernel13GemmUniversalIN4cute5tupleIJiiiiEEENS1_10collective13CollectiveMmaINS1_35MainloopSm100TmaUmmaWarpSpecializedILi7ELi2ELi4ENS5_IJNS4_1CILi1EEESB_SB_EEEEENS5_IJNSA_ILi64EEENSA_ILi48EEENSA_ILi256EEEEEENS_12float_e4m3_tENS5_IJlSB_lEEESI_SJ_NS4_8TiledMMAINS4_8MMA_AtomIJNS4_10MMA_TraitsINS4_19SM100_MMA_F8F6F4_SSEJSI_SI_fSE_SF_NS4_17integral_constantINS4_4UMMA5MajorELSQ_0EEESR_NSO_INSP_7ScaleInELSS_0EEEST_EEEEEENS4_6LayoutISC_NS5_IJNSA_ILi0EEESX_SX_EEEEENS5_IJNS4_10UnderscoreES10_S10_EEEEENS4_13SM90_TMA_LOADENS4_14ComposedLayoutINS4_7SwizzleILi3ELi4ELi3EEENS4_18smem_ptr_flag_bitsILi8EEENSW_INS5_IJNSA_ILi8EEENSA_ILi128EEEEEENS5_IJS1A_SB_EEEEEEEvNS4_8identityES13_S1E_vS1F_EENS_8epilogue10collective18CollectiveEpilogueINS1H_23Sm100TmaWarpSpecializedILi1ELi1ELi24ELb0ELb0EEEJSH_NS5_IJNSW_ISE_SB_EENSW_ISF_SB_EEEEESI_SJ_SI_SJ_NS1H_6fusion15FusionCallbacksIS1L_NS1P_17LinearCombinationISI_fSI_fLNS_15FloatRoundStyleE2EEESH_S1O_JEEENS4_5SM1004TMEM4LOAD25SM100_TMEM_LOAD_16dp32b8xES13_NS14_INS15_ILi0ELi4ELi3EEES18_NSW_INS5_IJS19_NSA_ILi16EEEEEENS5_IJS20_SB_EEEEEEENS4_39AutoVectorizingCopyWithAssumedAlignmentILi128EEENS4_14SM90_TMA_STOREES24_S26_S26_EEEvvEEEEvNT_6ParamsE --------------------------
	.section	.text._ZN7cutlass13device_kernelINS_4gemm6kernel13GemmUniversalIN4cute5tupleIJiiiiEEENS1_10collective13CollectiveMmaINS1_35MainloopSm100TmaUmmaWarpSpecializedILi7ELi2ELi4ENS5_IJNS4_1CILi1EEESB_SB_EEEEENS5_IJNSA_ILi64EEENSA_ILi48EEENSA_ILi256EEEEEENS_12float_e4m3_tENS5_IJlSB_lEEESI_SJ_NS4_8TiledMMAINS4_8MMA_AtomIJNS4_10MMA_TraitsINS4_19SM100_MMA_F8F6F4_SSEJSI_SI_fSE_SF_NS4_17integral_constantINS4_4UMMA5MajorELSQ_0EEESR_NSO_INSP_7ScaleInELSS_0EEEST_EEEEEENS4_6LayoutISC_NS5_IJNSA_ILi0EEESX_SX_EEEEENS5_IJNS4_10UnderscoreES10_S10_EEEEENS4_13SM90_TMA_LOADENS4_14ComposedLayoutINS4_7SwizzleILi3ELi4ELi3EEENS4_18smem_ptr_flag_bitsILi8EEENSW_INS5_IJNSA_ILi8EEENSA_ILi128EEEEEENS5_IJS1A_SB_EEEEEEEvNS4_8identityES13_S1E_vS1F_EENS_8epilogue10collective18CollectiveEpilogueINS1H_23Sm100TmaWarpSpecializedILi1ELi1ELi24ELb0ELb0EEEJSH_NS5_IJNSW_ISE_SB_EENSW_ISF_SB_EEEEESI_SJ_SI_SJ_NS1H_6fusion15FusionCallbacksIS1L_NS1P_17LinearCombinationISI_fSI_fLNS_15FloatRoundStyleE2EEESH_S1O_JEEENS4_5SM1004TMEM4LOAD25SM100_TMEM_LOAD_16dp32b8xES13_NS14_INS15_ILi0ELi4ELi3EEES18_NSW_INS5_IJS19_NSA_ILi16EEEEEENS5_IJS20_SB_EEEEEEENS4_39AutoVectorizingCopyWithAssumedAlignmentILi128EEENS4_14SM90_TMA_STOREES24_S26_S26_EEEvvEEEEvNT_6ParamsE,"ax",@progbits
	.align	128
.text._ZN7cutlass13device_kernelINS_4gemm6kernel13GemmUniversalIN4cute5tupleIJiiiiEEENS1_10collective13CollectiveMmaINS1_35MainloopSm100TmaUmmaWarpSpecializedILi7ELi2ELi4ENS5_IJNS4_1CILi1EEESB_SB_EEEEENS5_IJNSA_ILi64EEENSA_ILi48EEENSA_ILi256EEEEEENS_12float_e4m3_tENS5_IJlSB_lEEESI_SJ_NS4_8TiledMMAINS4_8MMA_AtomIJNS4_10MMA_TraitsINS4_19SM100_MMA_F8F6F4_SSEJSI_SI_fSE_SF_NS4_17integral_constantINS4_4UMMA5MajorELSQ_0EEESR_NSO_INSP_7ScaleInELSS_0EEEST_EEEEEENS4_6LayoutISC_NS5_IJNSA_ILi0EEESX_SX_EEEEENS5_IJNS4_10UnderscoreES10_S10_EEEEENS4_13SM90_TMA_LOADENS4_14ComposedLayoutINS4_7SwizzleILi3ELi4ELi3EEENS4_18smem_ptr_flag_bitsILi8EEENSW_INS5_IJNSA_ILi8EEENSA_ILi128EEEEEENS5_IJS1A_SB_EEEEEEEvNS4_8identityES13_S1E_vS1F_EENS_8epilogue10collective18CollectiveEpilogueINS1H_23Sm100TmaWarpSpecializedILi1ELi1ELi24ELb0ELb0EEEJSH_NS5_IJNSW_ISE_SB_EENSW_ISF_SB_EEEEESI_SJ_SI_SJ_NS1H_6fusion15FusionCallbacksIS1L_NS1P_17LinearCombinationISI_fSI_fLNS_15FloatRoundStyleE2EEESH_S1O_JEEENS4_5SM1004TMEM4LOAD25SM100_TMEM_LOAD_16dp32b8xES13_NS14_INS15_ILi0ELi4ELi3EEES18_NSW_INS5_IJS19_NSA_ILi16EEEEEENS5_IJS20_SB_EEEEEEENS4_39AutoVectorizingCopyWithAssumedAlignmentILi128EEENS4_14SM90_TMA_STOREES24_S26_S26_EEEvvEEEEvNT_6ParamsE:
        .type           _ZN7cutlass13device_kernelINS_4gemm6kernel13GemmUniversalIN4cute5tupleIJiiiiEEENS1_10collective13CollectiveMmaINS1_35MainloopSm100TmaUmmaWarpSpecializedILi7ELi2ELi4ENS5_IJNS4_1CILi1EEESB_SB_EEEEENS5_IJNSA_ILi64EEENSA_ILi48EEENSA_ILi256EEEEEENS_12float_e4m3_tENS5_IJlSB_lEEESI_SJ_NS4_8TiledMMAINS4_8MMA_AtomIJNS4_10MMA_TraitsINS4_19SM100_MMA_F8F6F4_SSEJSI_SI_fSE_SF_NS4_17integral_constantINS4_4UMMA5MajorELSQ_0EEESR_NSO_INSP_7ScaleInELSS_0EEEST_EEEEEENS4_6LayoutISC_NS5_IJNSA_ILi0EEESX_SX_EEEEENS5_IJNS4_10UnderscoreES10_S10_EEEEENS4_13SM90_TMA_LOADENS4_14ComposedLayoutINS4_7SwizzleILi3ELi4ELi3EEENS4_18smem_ptr_flag_bitsILi8EEENSW_INS5_IJNSA_ILi8EEENSA_ILi128EEEEEENS5_IJS1A_SB_EEEEEEEvNS4_8identityES13_S1E_vS1F_EENS_8epilogue10collective18CollectiveEpilogueINS1H_23Sm100TmaWarpSpecializedILi1ELi1ELi24ELb0ELb0EEEJSH_NS5_IJNSW_ISE_SB_EENSW_ISF_SB_EEEEESI_SJ_SI_SJ_NS1H_6fusion15FusionCallbacksIS1L_NS1P_17LinearCombinationISI_fSI_fLNS_15FloatRoundStyleE2EEESH_S1O_JEEENS4_5SM1004TMEM4LOAD25SM100_TMEM_LOAD_16dp32b8xES13_NS14_INS15_ILi0ELi4ELi3EEES18_NSW_INS5_IJS19_NSA_ILi16EEEEEENS5_IJS20_SB_EEEEEEENS4_39AutoVectorizingCopyWithAssumedAlignmentILi128EEENS4_14SM90_TMA_STOREES24_S26_S26_EEEvvEEEEvNT_6ParamsE,@function
        .size           _ZN7cutlass13device_kernelINS_4gemm6kernel13GemmUniversalIN4cute5tupleIJiiiiEEENS1_10collective13CollectiveMmaINS1_35MainloopSm100TmaUmmaWarpSpecializedILi7ELi2ELi4ENS5_IJNS4_1CILi1EEESB_SB_EEEEENS5_IJNSA_ILi64EEENSA_ILi48EEENSA_ILi256EEEEEENS_12float_e4m3_tENS5_IJlSB_lEEESI_SJ_NS4_8TiledMMAINS4_8MMA_AtomIJNS4_10MMA_TraitsINS4_19SM100_MMA_F8F6F4_SSEJSI_SI_fSE_SF_NS4_17integral_constantINS4_4UMMA5MajorELSQ_0EEESR_NSO_INSP_7ScaleInELSS_0EEEST_EEEEEENS4_6LayoutISC_NS5_IJNSA_ILi0EEESX_SX_EEEEENS5_IJNS4_10UnderscoreES10_S10_EEEEENS4_13SM90_TMA_LOADENS4_14ComposedLayoutINS4_7SwizzleILi3ELi4ELi3EEENS4_18smem_ptr_flag_bitsILi8EEENSW_INS5_IJNSA_ILi8EEENSA_ILi128EEEEEENS5_IJS1A_SB_EEEEEEEvNS4_8identityES13_S1E_vS1F_EENS_8epilogue10collective18CollectiveEpilogueINS1H_23Sm100TmaWarpSpecializedILi1ELi1ELi24ELb0ELb0EEEJSH_NS5_IJNSW_ISE_SB_EENSW_ISF_SB_EEEEESI_SJ_SI_SJ_NS1H_6fusion15FusionCallbacksIS1L_NS1P_17LinearCombinationISI_fSI_fLNS_15FloatRoundStyleE2EEESH_S1O_JEEENS4_5SM1004TMEM4LOAD25SM100_TMEM_LOAD_16dp32b8xES13_NS14_INS15_ILi0ELi4ELi3EEES18_NSW_INS5_IJS19_NSA_ILi16EEEEEENS5_IJS20_SB_EEEEEEENS4_39AutoVectorizingCopyWithAssumedAlignmentILi128EEENS4_14SM90_TMA_STOREES24_S26_S26_EEEvvEEEEvNT_6ParamsE,(.L_x_136 - _ZN7cutlass13device_kernelINS_4gemm6kernel13GemmUniversalIN4cute5tupleIJiiiiEEENS1_10collective13CollectiveMmaINS1_35MainloopSm100TmaUmmaWarpSpecializedILi7ELi2ELi4ENS5_IJNS4_1CILi1EEESB_SB_EEEEENS5_IJNSA_ILi64EEENSA_ILi48EEENSA_ILi256EEEEEENS_12float_e4m3_tENS5_IJlSB_lEEESI_SJ_NS4_8TiledMMAINS4_8MMA_AtomIJNS4_10MMA_TraitsINS4_19SM100_MMA_F8F6F4_SSEJSI_SI_fSE_SF_NS4_17integral_constantINS4_4UMMA5MajorELSQ_0EEESR_NSO_INSP_7ScaleInELSS_0EEEST_EEEEEENS4_6LayoutISC_NS5_IJNSA_ILi0EEESX_SX_EEEEENS5_IJNS4_10UnderscoreES10_S10_EEEEENS4_13SM90_TMA_LOADENS4_14ComposedLayoutINS4_7SwizzleILi3ELi4ELi3EEENS4_18smem_ptr_flag_bitsILi8EEENSW_INS5_IJNSA_ILi8EEENSA_ILi128EEEEEENS5_IJS1A_SB_EEEEEEEvNS4_8identityES13_S1E_vS1F_EENS_8epilogue10collective18CollectiveEpilogueINS1H_23Sm100TmaWarpSpecializedILi1ELi1ELi24ELb0ELb0EEEJSH_NS5_IJNSW_ISE_SB_EENSW_ISF_SB_EEEEESI_SJ_SI_SJ_NS1H_6fusion15FusionCallbacksIS1L_NS1P_17LinearCombinationISI_fSI_fLNS_15FloatRoundStyleE2EEESH_S1O_JEEENS4_5SM1004TMEM4LOAD25SM100_TMEM_LOAD_16dp32b8xES13_NS14_INS15_ILi0ELi4ELi3EEES18_NSW_INS5_IJS19_NSA_ILi16EEEEEENS5_IJS20_SB_EEEEEEENS4_39AutoVectorizingCopyWithAssumedAlignmentILi128EEENS4_14SM90_TMA_STOREES24_S26_S26_EEEvvEEEEvNT_6ParamsE)
        .other          _ZN7cutlass13device_kernelINS_4gemm6kernel13GemmUniversalIN4cute5tupleIJiiiiEEENS1_10collective13CollectiveMmaINS1_35MainloopSm100TmaUmmaWarpSpecializedILi7ELi2ELi4ENS5_IJNS4_1CILi1EEESB_SB_EEEEENS5_IJNSA_ILi64EEENSA_ILi48EEENSA_ILi256EEEEEENS_12float_e4m3_tENS5_IJlSB_lEEESI_SJ_NS4_8TiledMMAINS4_8MMA_AtomIJNS4_10MMA_TraitsINS4_19SM100_MMA_F8F6F4_SSEJSI_SI_fSE_SF_NS4_17integral_constantINS4_4UMMA5MajorELSQ_0EEESR_NSO_INSP_7ScaleInELSS_0EEEST_EEEEEENS4_6LayoutISC_NS5_IJNSA_ILi0EEESX_SX_EEEEENS5_IJNS4_10UnderscoreES10_S10_EEEEENS4_13SM90_TMA_LOADENS4_14ComposedLayoutINS4_7SwizzleILi3ELi4ELi3EEENS4_18smem_ptr_flag_bitsILi8EEENSW_INS5_IJNSA_ILi8EEENSA_ILi128EEEEEENS5_IJS1A_SB_EEEEEEEvNS4_8identityES13_S1E_vS1F_EENS_8epilogue10collective18CollectiveEpilogueINS1H_23Sm100TmaWarpSpecializedILi1ELi1ELi24ELb0ELb0EEEJSH_NS5_IJNSW_ISE_SB_EENSW_ISF_SB_EEEEESI_SJ_SI_SJ_NS1H_6fusion15FusionCallbacksIS1L_NS1P_17LinearCombinationISI_fSI_fLNS_15FloatRoundStyleE2EEESH_S1O_JEEENS4_5SM1004TMEM4LOAD25SM100_TMEM_LOAD_16dp32b8xES13_NS14_INS15_ILi0ELi4ELi3EEES18_NSW_INS5_IJS19_NSA_ILi16EEEEEENS5_IJS20_SB_EEEEEEENS4_39AutoVectorizingCopyWithAssumedAlignmentILi128EEENS4_14SM90_TMA_STOREES24_S26_S26_EEEvvEEEEvNT_6ParamsE,@"STO_CUDA_ENTRY STV_DEFAULT"
_ZN7cutlass13device_kernelINS_4gemm6kernel13GemmUniversalIN4cute5tupleIJiiiiEEENS1_10collective13CollectiveMmaINS1_35MainloopSm100TmaUmmaWarpSpecializedILi7ELi2ELi4ENS5_IJNS4_1CILi1EEESB_SB_EEEEENS5_IJNSA_ILi64EEENSA_ILi48EEENSA_ILi256EEEEEENS_12float_e4m3_tENS5_IJlSB_lEEESI_SJ_NS4_8TiledMMAINS4_8MMA_AtomIJNS4_10MMA_TraitsINS4_19SM100_MMA_F8F6F4_SSEJSI_SI_fSE_SF_NS4_17integral_constantINS4_4UMMA5MajorELSQ_0EEESR_NSO_INSP_7ScaleInELSS_0EEEST_EEEEEENS4_6LayoutISC_NS5_IJNSA_ILi0EEESX_SX_EEEEENS5_IJNS4_10UnderscoreES10_S10_EEEEENS4_13SM90_TMA_LOADENS4_14ComposedLayoutINS4_7SwizzleILi3ELi4ELi3EEENS4_18smem_ptr_flag_bitsILi8EEENSW_INS5_IJNSA_ILi8EEENSA_ILi128EEEEEENS5_IJS1A_SB_EEEEEEEvNS4_8identityES13_S1E_vS1F_EENS_8epilogue10collective18CollectiveEpilogueINS1H_23Sm100TmaWarpSpecializedILi1ELi1ELi24ELb0ELb0EEEJSH_NS5_IJNSW_ISE_SB_EENSW_ISF_SB_EEEEESI_SJ_SI_SJ_NS1H_6fusion15FusionCallbacksIS1L_NS1P_17LinearCombinationISI_fSI_fLNS_15FloatRoundStyleE2EEESH_S1O_JEEENS4_5SM1004TMEM4LOAD25SM100_TMEM_LOAD_16dp32b8xES13_NS14_INS15_ILi0ELi4ELi3EEES18_NSW_INS5_IJS19_NSA_ILi16EEEEEENS5_IJS20_SB_EEEEEEENS4_39AutoVectorizingCopyWithAssumedAlignmentILi128EEENS4_14SM90_TMA_STOREES24_S26_S26_EEEvvEEEEvNT_6ParamsE:
[----:B------:R-:W1:Y:S01]  /*0000*/  LDC R1, c[0x0][0x37c] ;  /* 0x0000df00ff017b82 */ /* 0x000e620000000800 */
[----:B------:R-:W2:Y:S01]  /*0010*/  S2R R78, SR_TID.X ;  /* 0x00000000004e7919 */ /* 0x000ea20000002100 */
[----:B------:R-:W3:Y:S01]  /*0020*/  LDCU.64 UR4, c[0x0][0x890] ;  /* 0x00011200ff0477ac */ /* 0x000ee20008000a00 */
[----:B------:R-:W-:Y:S02]  /*0030*/  PRMT R68, RZ, 0x7610, R68 ;  /* 0x00007610ff447816 */ /* 0x000fe40000000044 */
[----:B------:R-:W-:Y:S01]  /*0040*/  ELECT P5, URZ, PT ;  /* 0x0000000000ff782f */ /* 0x000fe200038a0000 */
[----:B------:R-:W4:Y:S01]  /*0050*/  LDCU.64 UR44, c[0x0][0x358] ;  /* 0x00006b00ff2c77ac */ /* 0x000f220008000a00 */
[----:B---3--:R-:W-:-:S04]  /*0060*/  UISETP.NE.U32.AND UP0, UPT, UR4, URZ, UPT ;  /* 0x000000ff0400728c */ /* 0x008fc8000bf05070 */
[----:B------:R-:W-:Y:S01]  /*0070*/  UISETP.NE.AND.EX UP0, UPT, UR5, URZ, UPT, UP0 ;  /* 0x000000ff0500728c */ /* 0x000fe2000bf05300 */
[----:B--2---:R-:W-:-:S05]  /*0080*/  SHF.R.U32.HI R73, RZ, 0x5, R78 ;  /* 0x00000005ff497819 */ /* 0x004fca000001164e */
[----:B------:R-:W2:Y:S02]  /*0090*/  SHFL.IDX PT, R0, R73, RZ, 0x1f ;  /* 0x00001fff49007589 */ /* 0x000ea400000e0000 */
[----:B--2---:R-:W-:Y:S01]  /*00a0*/  R2UR UR8, R0 ;  /* 0x00000000000872ca */ /* 0x004fe200000e0000 */
[----:B-1--4-:R-:W-:-:S14]  /*00b0*/  BRA.U UP0, `(.L_x_0) ;  /* 0x00000001002c7547 */ /* 0x012fdc000b800000 */
[----:B------:R-:W1:Y:S02]  /*00c0*/  LDCU.64 UR6, c[0x0][0x888] ;  /* 0x00011100ff0677ac */ /* 0x000e640008000a00 */
[----:B-1----:R-:W-:-:S04]  /*00d0*/  UISETP.NE.U32.AND UP0, UPT, UR6, URZ, UPT ;  /* 0x000000ff0600728c */ /* 0x002fc8000bf05070 */
[----:B------:R-:W-:-:S09]  /*00e0*/  UISETP.NE.AND.EX UP0, UPT, UR7, URZ, UPT, UP0 ;  /* 0x000000ff0700728c */ /* 0x000fd2000bf05300 */
[----:B------:R-:W-:Y:S05]  /*00f0*/  BRA.U !UP0, `(.L_x_1) ;  /* 0x0000000108147547 */ /* 0x000fea000b800000 */
[----:B------:R-:W1:Y:S02]  /*0100*/  LDC.64 R2, c[0x0][0x888] ;  /* 0x00022200ff027b82 */ /* 0x000e640000000a00 */
[----:B-1----:R-:W2:Y:S01]  /*0110*/  LDG.E R0, desc[UR44][R2.64] ;  /* 0x0000002c02007981 */ /* 0x002ea2000c1e1900 */
[----:B------:R-:W-:Y:S01]  /*0120*/  HFMA2 R68, -RZ, RZ, 0, 5.9604644775390625e-08 ;  /* 0x00000001ff447431 */ /* 0x000fe200000001ff */
[----:B--2---:R-:W-:Y:S01]  /*0130*/  R2UR UR39, R0 ;  /* 0x00000000002772ca */ /* 0x004fe200000e0000 */
[----:B------:R-:W-:Y:S05]  /*0140*/  BRA `(.L_x_0) ;  /* 0x0000000000087947 */ /* 0x000fea0003800000 */
.L_x_1:
[----:B------:R-:W-:Y:S01]  /*0150*/  HFMA2 R68, -RZ, RZ, 0, 5.9604644775390625e-08 ;  /* 0x00000001ff447431 */ /* 0x000fe200000001ff */
[----:B------:R-:W1:Y:S02]  /*0160*/  LDCU UR39, c[0x0][0x880] ;  /* 0x00011000ff2777ac */ /* 0x000e640008000800 */
.L_x_0:
[----:B------:R-:W2:Y:S02]  /*0170*/  LDCU.64 UR6, c[0x0][0x8b0] ;  /* 0x00011600ff0677ac */ /* 0x000ea40008000a00 */
[----:B--2---:R-:W-:-:S04]  /*0180*/  UISETP.NE.U32.AND UP0, UPT, UR6, URZ, UPT ;  /* 0x000000ff0600728c */ /* 0x004fc8000bf05070 */
[----:B------:R-:W-:-:S09]  /*0190*/  UISETP.NE.AND.EX UP0, UPT, UR7, URZ, UPT, UP0 ;  /* 0x000000ff0700728c */ /* 0x000fd2000bf05300 */
[----:B------:R-:W-:Y:S05]  /*01a0*/  BRA.U UP0, `(.L_x_2) ;  /* 0x0000000100207547 */ /* 0x000fea000b800000 */
[----:B------:R-:W2:Y:S02]  /*01b0*/  LDCU.64 UR6, c[0x0][0x8a8] ;  /* 0x00011500ff0677ac */ /* 0x000ea40008000a00 */
[----:B--2---:R-:W-:-:S04]  /*01c0*/  UISETP.NE.U32.AND UP0, UPT, UR6, URZ, UPT ;  /* 0x000000ff0600728c */ /* 0x004fc8000bf05070 */
[----:B------:R-:W-:-:S09]  /*01d0*/  UISETP.NE.AND.EX UP0, UPT, UR7, URZ, UPT, UP0 ;  /* 0x000000ff0700728c */ /* 0x000fd2000bf05300 */
[----:B------:R-:W-:Y:S05]  /*01e0*/  BRA.U !UP0, `(.L_x_3) ;  /* 0x00000001080c7547 */ /* 0x000fea000b800000 */
[----:B------:R-:W2:Y:S02]  /*01f0*/  LDC.64 R42, c[0x0][0x8a8] ;  /* 0x00022a00ff2a7b82 */ /* 0x000ea40000000a00 */
[----:B--2---:R2:W5:Y:S01]  /*0200*/  LDG.E R42, desc[UR44][R42.64] ;  /* 0x0000002c2a2a7981 */ /* 0x004562000c1e1900 */
[----:B------:R-:W-:Y:S05]  /*0210*/  BRA `(.L_x_2) ;  /* 0x0000000000047947 */ /* 0x000fea0003800000 */
.L_x_3:
[----:B------:R-:W3:Y:S02]  /*0220*/  LDC R42, c[0x0][0x8a0] ;  /* 0x00022800ff2a7b82 */ /* 0x000ee40000000800 */
.L_x_2:
[----:B------:R-:W-:Y:S01]  /*0230*/  IMAD.U32 R0, RZ, RZ, UR8 ;  /* 0x00000008ff007e24 */ /* 0x000fe2000f8e00ff */
[----:B------:R-:W-:Y:S04]  /*0240*/  BSSY.RECONVERGENT B0, `(.L_x_4) ;  /* 0x000000c000007945 */ /* 0x000fe80003800200 */
[C---:B------:R-:W-:Y:S02]  /*0250*/  ISETP.NE.OR P1, PT, R0.reuse, 0x1, !P5 ;  /* 0x000000010000780c */ /* 0x040fe40006f25670 */
[----:B------:R-:W-:-:S11]  /*0260*/  ISETP.NE.OR P0, PT, R0, 0x3, !P5 ;  /* 0x000000030000780c */ /* 0x000fd60006f05670 */
[----:B------:R-:W-:Y:S05]  /*0270*/  @P1 BRA `(.L_x_5) ;  /* 0x0000000000201947 */ /* 0x000fea0003800000 */
[----:B------:R-:W4:Y:S02]  /*0280*/  LDCU.64 UR6, c[0x0][0x348] ;  /* 0x00006900ff0677ac */ /* 0x000f240008000a00 */
[----:B----4-:R-:W-:Y:S02]  /*0290*/  UIADD3 UR10, UP1, UPT, UR6, 0x80, URZ ;  /* 0x00000080060a7890 */ /* 0x010fe4000ff3e0ff */
[----:B------:R-:W-:Y:S02]  /*02a0*/  UIADD3 UR6, UP0, UPT, UR6, 0x180, URZ ;  /* 0x0000018006067890 */ /* 0x000fe4000ff1e0ff */
[----:B------:R-:W-:Y:S02]  /*02b0*/  UIADD3.X UR11, UPT, UPT, URZ, UR7, URZ, UP1, !UPT ;  /* 0x00000007ff0b7290 */ /* 0x000fe40008ffe4ff */
[----:B------:R-:W-:-:S07]  /*02c0*/  UIADD3.X UR7, UPT, UPT, URZ, UR7, URZ, UP0, !UPT ;  /* 0x00000007ff077290 */ /* 0x000fce00087fe4ff */
[----:B------:R4:W-:Y:S02]  /*02d0*/  UTMACCTL.PF [UR10] ;  /* 0x000000000a0079b9 */ /* 0x0009e40008040000 */
[----:B------:R4:W-:Y:S02]  /*02e0*/  UTMACCTL.PF [UR6] ;  /* 0x00000000060079b9 */ /* 0x0009e40008040000 */
[----:B----4-:R-:W-:Y:S01]  /*02f0*/  NOP ;  /* 0x0000000000007918 */ /* 0x010fe20000000000 */
.L_x_5:
[----:B-1----:R-:W-:Y:S05]  /*0300*/  BSYNC.RECONVERGENT B0 ;  /* 0x0000000000007941 */ /* 0x002fea0003800200 */
.L_x_4:
[----:B------:R-:W-:Y:S04]  /*0310*/  BSSY.RECONVERGENT B0, `(.L_x_6) ;  /* 0x000000a000007945 */ /* 0x000fe80003800200 */
[----:B------:R-:W-:Y:S05]  /*0320*/  @P0 BRA `(.L_x_7) ;  /* 0x0000000000200947 */ /* 0x000fea0003800000 */
[----:B------:R-:W1:Y:S02]  /*0330*/  LDCU.64 UR6, c[0x0][0x348] ;  /* 0x00006900ff0677ac */ /* 0x000e640008000a00 */
[----:B-1----:R-:W-:Y:S02]  /*0340*/  UIADD3 UR10, UP1, UPT, UR6, 0x580, URZ ;  /* 0x00000580060a7890 */ /* 0x002fe4000ff3e0ff */
[----:B------:R-:W-:Y:S02]  /*0350*/  UIADD3 UR6, UP0, UPT, UR6, 0x680, URZ ;  /* 0x0000068006067890 */ /* 0x000fe4000ff1e0ff */
[----:B------:R-:W-:Y:S02]  /*0360*/  UIADD3.X UR11, UPT, UPT, URZ, UR7, URZ, UP1, !UPT ;  /* 0x00000007ff0b7290 */ /* 0x000fe40008ffe4ff */
[----:B------:R-:W-:-:S07]  /*0370*/  UIADD3.X UR7, UPT, UPT, URZ, UR7, URZ, UP0, !UPT ;  /* 0x00000007ff077290 */ /* 0x000fce00087fe4ff */
[----:B------:R1:W-:Y:S02]  /*0380*/  UTMACCTL.PF [UR10] ;  /* 0x000000000a0079b9 */ /* 0x0003e40008040000 */
[----:B------:R1:W-:Y:S02]  /*0390*/  UTMACCTL.PF [UR6] ;  /* 0x00000000060079b9 */ /* 0x0003e40008040000 */
[----:B-1----:R-:W-:Y:S01]  /*03a0*/  NOP ;  /* 0x0000000000007918 */ /* 0x002fe20000000000 */
.L_x_7:
[----:B------:R-:W-:Y:S05]  /*03b0*/  BSYNC.RECONVERGENT B0 ;  /* 0x0000000000007941 */ /* 0x000fea0003800200 */
.L_x_6:
[----:B------:R-:W1:Y:S01]  /*03c0*/  LDCU.64 UR6, c[0x0][0x888] ;  /* 0x00011100ff0677ac */ /* 0x000e620008000a00 */
[----:B------:R-:W-:Y:S02]  /*03d0*/  UISETP.EQ.U32.AND UP1, UPT, UR4, URZ, UPT ;  /* 0x000000ff0400728c */ /* 0x000fe4000bf22070 */
[----:B------:R-:W-:Y:S02]  /*03e0*/  UPLOP3.LUT UP2, UPT, UPT, UPT, UPT, 0x80, 0x8 ;  /* 0x000000000008789c */ /* 0x000fe40003f4f070 */
[----:B-1----:R-:W-:-:S04]  /*03f0*/  UISETP.NE.U32.AND UP0, UPT, UR6, URZ, UPT ;  /* 0x000000ff0600728c */ /* 0x002fc8000bf05070 */
[----:B------:R-:W-:-:S04]  /*0400*/  UISETP.NE.AND.EX UP0, UPT, UR7, URZ, UPT, UP0 ;  /* 0x000000ff0700728c */ /* 0x000fc8000bf05300 */
[----:B------:R-:W-:-:S04]  /*0410*/  UISETP.EQ.OR.EX UP3, UPT, UR5, URZ, !UP0, UP1 ;  /* 0x000000ff0500728c */ /* 0x000fc8000c762710 */
[----:B------:R-:W-:-:S05]  /*0420*/  UP2UR UR47, UPR, URZ, 0x8 ;  /* 0x00000008ff2f7883 */ /* 0x000fca0008000000 */
[----:B------:R-:W-:Y:S07]  /*0430*/  BRA.U !UP3, `(.L_x_8) ;  /* 0x000000010b207547 */ /* 0x000fee000b800000 */
[----:B------:R-:W-:Y:S01]  /*0440*/  UISETP.NE.U32.AND UP2, UPT, UR4, URZ, UPT ;  /* 0x000000ff0400728c */ /* 0x000fe2000bf45070 */
[----:B------:R-:W-:Y:S01]  /*0450*/  FSETP.NEU.AND P0, PT, RZ, UR39, PT ;  /* 0x00000027ff007c0b */ /* 0x000fe2000bf0d000 */
[----:B------:R-:W-:Y:S02]  /*0460*/  USEL UR4, URZ, 0xffffffff, UP0 ;  /* 0xffffffffff047887 */ /* 0x000fe40008000000 */
[----:B------:R-:W-:-:S10]  /*0470*/  UISETP.NE.AND.EX UP2, UPT, UR5, URZ, UPT, UP2 ;  /* 0x000000ff0500728c */ /* 0x000fd4000bf45320 */
[----:B------:R-:W-:Y:S01]  /*0480*/  VOTEU.ANY UP1, P0 ;  /* 0x0000000000ff7886 */ /* 0x000fe20000020100 */
[----:B------:R-:W-:-:S04]  /*0490*/  @!UP2 USEL UR4, URZ, 0xffffffff, UP1 ;  /* 0xffffffffff04a887 */ /* 0x000fc80008800000 */
[----:B------:R-:W-:-:S04]  /*04a0*/  ULOP3.LUT UR4, UR4, 0x1, URZ, 0xc0, !UPT ;  /* 0x0000000104047892 */ /* 0x000fc8000f8ec0ff */
[----:B------:R-:W-:-:S11]  /*04b0*/  UISETP.NE.U32.AND UP2, UPT, UR4, 0x1, UPT ;  /* 0x000000010400788c */ /* 0x000fd6000bf45070 */
.L_x_8:
[----:B------:R-:W1:Y:S01]  /*04c0*/  SHFL.IDX PT, R2, R73, RZ, 0x1f ;  /* 0x00001fff49027589 */ /* 0x000e6200000e0000 */
[----:B------:R-:W-:-:S04]  /*04d0*/  UISETP.NE.AND UP1, UPT, UR8, 0x2, UPT ;  /* 0x000000020800788c */ /* 0x000fc8000bf25270 */
[----:B------:R-:W-:Y:S01]  /*04e0*/  USEL UR6, URZ, 0x1, UP1 ;  /* 0x00000001ff067887 */ /* 0x000fe20008800000 */
[----:B-1----:R-:W-:-:S13]  /*04f0*/  ISETP.NE.AND P0, PT, R2, RZ, PT ;  /* 0x000000ff0200720c */ /* 0x002fda0003f05270 */
[----:B------:R-:W-:Y:S05]  /*0500*/  @P0 BRA `(.L_x_9) ;  /* 0x0000000000600947 */ /* 0x000fea0003800000 */
[----:B------:R-:W1:Y:S01]  /*0510*/  S2UR UR5, SR_CgaCtaId ;  /* 0x00000000000579c3 */ /* 0x000e620000008800 */
[----:B------:R-:W-:Y:S01]  /*0520*/  UMOV UR7, 0x400 ;  /* 0x0000040000077882 */ /* 0x000fe20000000000 */
[----:B------:R-:W-:Y:S01]  /*0530*/  UMOV UR4, 0x1 ;  /* 0x0000000100047882 */ /* 0x000fe20000000000 */
[----:B------:R-:W-:Y:S01]  /*0540*/  ELECT P0, URZ, PT ;  /* 0x0000000000ff782f */ /* 0x000fe20003800000 */
[----:B------:R-:W-:-:S04]  /*0550*/  UIADD3 UR10, UPT, UPT, -UR4, 0x100000, URZ ;  /* 0x00100000040a7890 */ /* 0x000fc8000fffe1ff */
[----:B------:R-:W-:Y:S02]  /*0560*/  USHF.L.U32 UR11, UR10, 0xb, URZ ;  /* 0x0000000b0a0b7899 */ /* 0x000fe400080006ff */
[----:B------:R-:W-:Y:S02]  /*0570*/  USHF.L.U32 UR10, UR10, 0x1, URZ ;  /* 0x000000010a0a7899 */ /* 0x000fe400080006ff */
[----:B-1----:R-:W-:Y:S01]  /*0580*/  ULEA UR5, UR5, UR7, 0x18 ;  /* 0x0000000705057291 */ /* 0x002fe2000f8ec0ff */
[----:B------:R-:W1:Y:S11]  /*0590*/  FENCE.VIEW.ASYNC.S ;  /* 0x00000000000073c6 */ /* 0x000e760000000000 */
[----:B-1----:R1:W4:Y:S01]  /*05a0*/  SYNCS.EXCH.64 URZ, [UR5], UR10 ;  /* 0x0000000a05ff75b2 */ /* 0x0023220008000100 */
[----:B------:R1:W1:Y:S01]  /*05b0*/  SYNCS.EXCH.64 URZ, [UR5+0x38], UR10 ;  /* 0x0000380a05ff75b2 */ /* 0x0002620008000100 */
        /* <DEDUP_REMOVED lines=12> */
[----:B------:R-:W-:Y:S01]  /*0680*/  NOP ;  /* 0x0000000000007918 */ /* 0x000fe20000000000 */
.L_x_9:
[----:B------:R-:W2:Y:S01]  /*0690*/  SHFL.IDX PT, R2, R73, RZ, 0x1f ;  /* 0x00001fff49027589 */ /* 0x000ea200000e0000 */
[----:B------:R-:W-:Y:S01]  /*06a0*/  NOP ;  /* 0x0000000000007918 */ /* 0x000fe20000000000 */
[----:B--2---:R-:W-:-:S13]  /*06b0*/  ISETP.NE.AND P0, PT, R2, 0x1, PT ;  /* 0x000000010200780c */ /* 0x004fda0003f05270 */
[----:B------:R-:W-:Y:S05]  /*06c0*/  @P0 BRA `(.L_x_10) ;  /* 0x0000000000400947 */ /* 0x000fea0003800000 */
[----:B------:R-:W2:Y:S01]  /*06d0*/  S2UR UR7, SR_CgaCtaId ;  /* 0x00000000000779c3 */ /* 0x000ea20000008800 */
[----:B------:R-:W-:Y:S01]  /*06e0*/  UMOV UR9, 0x400 ;  /* 0x0000040000097882 */ /* 0x000fe20000000000 */
[----:B-1----:R-:W-:Y:S01]  /*06f0*/  UMOV UR5, 0x20 ;  /* 0x0000002000057882 */ /* 0x002fe20000000000 */
[----:B------:R-:W-:Y:S01]  /*0700*/  UMOV UR4, 0x80 ;  /* 0x0000008000047882 */ /* 0x000fe20000000000 */
[----:B------:R-:W-:-:S04]  /*0710*/  UIADD3 UR10, UPT, UPT, -UR5, 0x100000, URZ ;  /* 0x00100000050a7890 */ /* 0x000fc8000fffe1ff */
[----:B------:R-:W-:Y:S02]  /*0720*/  USHF.L.U32 UR11, UR10, 0xb, URZ ;  /* 0x0000000b0a0b7899 */ /* 0x000fe400080006ff */
[----:B------:R-:W-:Y:S02]  /*0730*/  USHF.L.U32 UR10, UR10, 0x1, URZ ;  /* 0x000000010a0a7899 */ /* 0x000fe400080006ff */
[----:B------:R-:W-:-:S04]  /*0740*/  UIADD3 UR4, UPT, UPT, -UR4, 0x100000, URZ ;  /* 0x0010000004047890 */ /* 0x000fc8000fffe1ff */
[----:B------:R-:W-:Y:S02]  /*0750*/  USHF.L.U32 UR5, UR4, 0xb, URZ ;  /* 0x0000000b04057899 */ /* 0x000fe400080006ff */
[----:B------:R-:W-:Y:S01]  /*0760*/  USHF.L.U32 UR4, UR4, 0x1, URZ ;  /* 0x0000000104047899 */ /* 0x000fe200080006ff */
[----:B------:R-:W-:Y:S01]  /*0770*/  ELECT P0, URZ, PT ;  /* 0x0000000000ff782f */ /* 0x000fe20003800000 */
[----:B--2---:R-:W-:Y:S01]  /*0780*/  ULEA UR7, UR7, UR9, 0x18 ;  /* 0x0000000907077291 */ /* 0x004fe2000f8ec0ff */
[----:B------:R-:W1:Y:S11]  /*0790*/  FENCE.VIEW.ASYNC.S ;  /* 0x00000000000073c6 */ /* 0x000e760000000000 */
[----:B-1----:R2:W1:Y:S01]  /*07a0*/  SYNCS.EXCH.64 URZ, [UR7+0x70], UR10 ;  /* 0x0000700a07ff75b2 */ /* 0x0024620008000100 */
[----:B------:R2:W1:Y:S02]  /*07b0*/  SYNCS.EXCH.64 URZ, [UR7+0x78], UR4 ;  /* 0x0000780407ff75b2 */ /* 0x0004640008000100 */
[----:B--2---:R-:W-:Y:S01]  /*07c0*/  NOP ;  /* 0x0000000000007918 */ /* 0x004fe20000000000 */
.L_x_10:
[----:B------:R-:W2:Y:S01]  /*07d0*/  SHFL.IDX PT, R2, R73, RZ, 0x1f ;  /* 0x00001fff49027589 */ /* 0x000ea200000e0000 */
[----:B------:R-:W-:Y:S01]  /*07e0*/  NOP ;  /* 0x0000000000007918 */ /* 0x000fe20000000000 */
[----:B--2---:R-:W-:-:S13]  /*07f0*/  ISETP.NE.AND P0, PT, R2, 0x3, PT ;  /* 0x000000030200780c */ /* 0x004fda0003f05270 */
[----:B------:R-:W-:Y:S05]  /*0800*/  @P0 BRA `(.L_x_11) ;  /* 0x0000000000300947 */ /* 0x000fea0003800000 */
[----:B-1----:R-:W1:Y:S01]  /*0810*/  S2UR UR5, SR_CgaCtaId ;  /* 0x00000000000579c3 */ /* 0x002e620000008800 */
        /* <DEDUP_REMOVED lines=8> */
[----:B-1----:R2:W1:Y:S01]  /*08a0*/  SYNCS.EXCH.64 URZ, [UR5+0x80], UR10 ;  /* 0x0000800a05ff75b2 */ /* 0x0024620008000100 */
[----:B------:R2:W1:Y:S02]  /*08b0*/  SYNCS.EXCH.64 URZ, [UR5+0x88], UR10 ;  /* 0x0000880a05ff75b2 */ /* 0x0004640008000100 */
[----:B--2---:R-:W-:Y:S01]  /*08c0*/  NOP ;  /* 0x0000000000007918 */ /* 0x004fe20000000000 */
.L_x_11:
[----:B------:R-:W2:Y:S01]  /*08d0*/  SHFL.IDX PT, R2, R73, RZ, 0x1f ;  /* 0x00001fff49027589 */ /* 0x000ea200000e0000 */
[----:B------:R-:W-:Y:S01]  /*08e0*/  NOP ;  /* 0x0000000000007918 */ /* 0x000fe20000000000 */
[----:B--2---:R-:W-:-:S13]  /*08f0*/  ISETP.NE.AND P0, PT, R2, 0x4, PT ;  /* 0x000000040200780c */ /* 0x004fda0003f05270 */
[----:B------:R-:W-:Y:S05]  /*0900*/  @P0 BRA `(.L_x_12) ;  /* 0x00000000004c0947 */ /* 0x000fea0003800000 */
[----:B-1----:R-:W1:Y:S01]  /*0910*/  S2UR UR5, SR_CgaCtaId ;  /* 0x00000000000579c3 */ /* 0x002e620000008800 */
[----:B------:R-:W-:Y:S01]  /*0920*/  UMOV UR9, 0x100 ;  /* 0x0000010000097882 */ /* 0x000fe20000000000 */
[----:B------:R-:W-:Y:S01]  /*0930*/  UMOV UR7, 0x400 ;  /* 0x0000040000077882 */ /* 0x000fe20000000000 */
[----:B------:R-:W-:Y:S01]  /*0940*/  USEL UR9, UR9, 0xe0, UP2 ;  /* 0x000000e009097887 */ /* 0x000fe20009000000 */
[----:B------:R-:W-:Y:S01]  /*0950*/  UMOV UR4, 0x1 ;  /* 0x0000000100047882 */ /* 0x000fe20000000000 */
[----:B------:R-:W-:Y:S01]  /*0960*/  ELECT P0, URZ, PT ;  /* 0x0000000000ff782f */ /* 0x000fe20003800000 */
[----:B------:R-:W-:-:S04]  /*0970*/  UIADD3 UR10, UPT, UPT, -UR4, 0x100000, URZ ;  /* 0x00100000040a7890 */ /* 0x000fc8000fffe1ff */
[----:B------:R-:W-:Y:S02]  /*0980*/  USHF.L.U32 UR11, UR10, 0xb, URZ ;  /* 0x0000000b0a0b7899 */ /* 0x000fe400080006ff */
[----:B------:R-:W-:Y:S02]  /*0990*/  USHF.L.U32 UR10, UR10, 0x1, URZ ;  /* 0x000000010a0a7899 */ /* 0x000fe400080006ff */
[----:B------:R-:W-:-:S04]  /*09a0*/  UIADD3 UR12, UPT, UPT, -UR9, 0x100000, URZ ;  /* 0x00100000090c7890 */ /* 0x000fc8000fffe1ff */
[----:B------:R-:W-:Y:S02]  /*09b0*/  USHF.L.U32 UR13, UR12, 0xb, URZ ;  /* 0x0000000b0c0d7899 */ /* 0x000fe400080006ff */
[----:B------:R-:W-:Y:S02]  /*09c0*/  USHF.L.U32 UR12, UR12, 0x1, URZ ;  /* 0x000000010c0c7899 */ /* 0x000fe400080006ff */
[----:B-1----:R-:W-:Y:S01]  /*09d0*/  ULEA UR5, UR5, UR7, 0x18 ;  /* 0x0000000705057291 */ /* 0x002fe2000f8ec0ff */
[----:B------:R-:W1:Y:S11]  /*09e0*/  FENCE.VIEW.ASYNC.S ;  /* 0x00000000000073c6 */ /* 0x000e760000000000 */
[----:B-1----:R2:W1:Y:S01]  /*09f0*/  SYNCS.EXCH.64 URZ, [UR5+0x90], UR10 ;  /* 0x0000900a05ff75b2 */ /* 0x0024620008000100 */
[----:B------:R2:W1:Y:S01]  /*0a00*/  SYNCS.EXCH.64 URZ, [UR5+0xa0], UR12 ;  /* 0x0000a00c05ff75b2 */ /* 0x0004620008000100 */
[----:B------:R2:W1:Y:S01]  /*0a10*/  SYNCS.EXCH.64 URZ, [UR5+0x98], UR10 ;  /* 0x0000980a05ff75b2 */ /* 0x0004620008000100 */
[----:B------:R2:W1:Y:S02]  /*0a20*/  SYNCS.EXCH.64 URZ, [UR5+0xa8], UR12 ;  /* 0x0000a80c05ff75b2 */ /* 0x0004640008000100 */
[----:B--2---:R-:W-:Y:S01]  /*0a30*/  NOP ;  /* 0x0000000000007918 */ /* 0x004fe20000000000 */
.L_x_12:
        /* <DEDUP_REMOVED lines=18> */
[----:B------:R2:W1:Y:S01]  /*0b60*/  SYNCS.EXCH.64 URZ, [UR7+0xd0], UR4 ;  /* 0x0000d00407ff75b2 */ /* 0x0004620008000100 */
[----:B------:R2:W1:Y:S01]  /*0b70*/  SYNCS.EXCH.64 URZ, [UR7+0xb8], UR10 ;  /* 0x0000b80a07ff75b2 */ /* 0x0004620008000100 */
[----:B------:R2:W1:Y:S01]  /*0b80*/  SYNCS.EXCH.64 URZ, [UR7+0xd8], UR4 ;  /* 0x0000d80407ff75b2 */ /* 0x0004620008000100 */
[----:B------:R2:W1:Y:S01]  /*0b90*/  SYNCS.EXCH.64 URZ, [UR7+0xc0], UR10 ;  /* 0x0000c00a07ff75b2 */ /* 0x0004620008000100 */
[----:B------:R2:W1:Y:S01]  /*0ba0*/  SYNCS.EXCH.64 URZ, [UR7+0xe0], UR4 ;  /* 0x0000e00407ff75b2 */ /* 0x0004620008000100 */
[----:B------:R2:W1:Y:S01]  /*0bb0*/  SYNCS.EXCH.64 URZ, [UR7+0xc8], UR10 ;  /* 0x0000c80a07ff75b2 */ /* 0x0004620008000100 */
[----:B------:R2:W1:Y:S02]  /*0bc0*/  SYNCS.EXCH.64 URZ, [UR7+0xe8], UR4 ;  /* 0x0000e80407ff75b2 */ /* 0x0004640008000100 */
[----:B--2---:R-:W-:Y:S01]  /*0bd0*/  NOP ;  /* 0x0000000000007918 */ /* 0x004fe20000000000 */
.L_x_13:
        /* <DEDUP_REMOVED lines=18> */
.L_x_14:
[----:B-1----:R-:W1:Y:S01]  /*0d00*/  S2UR UR5, SR_CTAID.X ;  /* 0x00000000000579c3 */ /* 0x002e620000002500 */
[----:B------:R-:W-:-:S05]  /*0d10*/  CS2R.32 R67, SR_CgaSize ;  /* 0x0000000000437805 */ /* 0x000fca0000008a00 */
[----:B------:R-:W-:-:S05]  /*0d20*/  IMAD R67, R67, -0xa0, RZ ;  /* 0xffffff6043437824 */ /* 0x000fca00078e02ff */
[----:B------:R-:W-:-:S14]  /*0d30*/  R2UR UR9, R67 ;  /* 0x00000000430972ca */ /* 0x000fdc00000e0000 */
[----:B------:R-:W2:Y:S01]  /*0d40*/  LDCU UR9, c[0x0][UR9+0x2b0] ;  /* 0x00005600090977ac */ /* 0x000ea20008000800 */
[----:B------:R-:W-:Y:S01]  /*0d50*/  NOP ;  /* 0x0000000000007918 */ /* 0x000fe20000000000 */
[----:B------:R-:W-:-:S05]  /*0d60*/  CS2R.32 R67, SR_CgaSize ;  /* 0x0000000000437805 */ /* 0x000fca0000008a00 */
[----:B------:R-:W-:-:S05]  /*0d70*/  IMAD R67, R67, -0xa0, RZ ;  /* 0xffffff6043437824 */ /* 0x000fca00078e02ff */
[----:B------:R-:W-:-:S14]  /*0d80*/  R2UR UR7, R67 ;  /* 0x00000000430772ca */ /* 0x000fdc00000e0000 */
[----:B------:R-:W3:Y:S01]  /*0d90*/  LDCU UR7, c[0x0][UR7+0x2b4] ;  /* 0x00005680070777ac */ /* 0x000ee20008000800 */
[----:B------:R-:W4:Y:S08]  /*0da0*/  S2UR UR4, SR_CTAID.Y ;  /* 0x00000000000479c3 */ /* 0x000f300000002600 */
[----:B------:R-:W3:Y:S01]  /*0db0*/  LDC R9, c[0x0][0xb24] ;  /* 0x0002c900ff097b82 */ /* 0x000ee20000000800 */
[----:B-1----:R-:W-:-:S02]  /*0dc0*/  I2FP.F32.U32 R4, UR5 ;  /* 0x0000000500047c45 */ /* 0x002fc40008201000 */
[----:B------:R-:W-:-:S05]  /*0dd0*/  CS2R.32 R5, SR_CgaSize ;  /* 0x0000000000057805 */ /* 0x000fca0000008a00 */
[----:B------:R-:W-:-:S06]  /*0de0*/  IMAD R5, R5, -0xa0, RZ ;  /* 0xffffff6005057824 */ /* 0x000fcc00078e02ff */
[----:B------:R-:W1:Y:S01]  /*0df0*/  LDC R5, c[0x0][R5+0x2a0] ;  /* 0x0000a80005057b82 */ /* 0x000e620000000800 */
[----:B------:R-:W-:Y:S01]  /*0e00*/  MOV R67, UR5 ;  /* 0x0000000500437c02 */ /* 0x000fe20008000f00 */
[----:B--2---:R-:W-:Y:S01]  /*0e10*/  FMUL R4, R4, UR9 ;  /* 0x0000000904047c20 */ /* 0x004fe20008400000 */
[----:B----4-:R-:W-:Y:S02]  /*0e20*/  I2FP.F32.U32 R2, UR4 ;  /* 0x0000000400027c45 */ /* 0x010fe40008201000 */
[----:B------:R-:W-:-:S05]  /*0e30*/  CS2R.32 R3, SR_CgaSize ;  /* 0x0000000000037805 */ /* 0x000fca0000008a00 */
[----:B------:R-:W-:-:S06]  /*0e40*/  IMAD R3, R3, -0xa0, RZ ;  /* 0xffffff6003037824 */ /* 0x000fcc00078e02ff */
[----:B------:R-:W2:Y:S01]  /*0e50*/  LDC R3, c[0x0][R3+0x2a4] ;  /* 0x0000a90003037b82 */ /* 0x000ea20000000800 */
[----:B------:R-:W4:Y:S01]  /*0e60*/  F2I.U32.TRUNC.NTZ R66, R4 ;  /* 0x0000000400427305 */ /* 0x000f22000020f000 */
[----:B------:R-:W-:Y:S01]  /*0e70*/  MOV R65, UR4 ;  /* 0x0000000400417c02 */ /* 0x000fe20008000f00 */
[----:B---3--:R-:W-:-:S05]  /*0e80*/  FMUL R2, R2, UR7 ;  /* 0x0000000702027c20 */ /* 0x008fca0008400000 */
[----:B------:R-:W-:Y:S01]  /*0e90*/  BAR.SYNC.DEFER_BLOCKING 0x0 ;  /* 0x0000000000007b1d */ /* 0x000fe20000010000 */
[----:B------:R-:W-:-:S05]  /*0ea0*/  ISETP.GE.AND P0, PT, R9, 0x1, PT ;  /* 0x000000010900780c */ /* 0x000fca0003f06270 */
[----:B------:R-:W3:Y:S02]  /*0eb0*/  F2I.U32.TRUNC.NTZ R64, R2 ;  /* 0x0000000200407305 */ /* 0x000ee4000020f000 */
[----:B------:R-:W2:Y:S01]  /*0ec0*/  S2UR UR36, SR_CTAID.Z ;  /* 0x00000000002479c3 */ /* 0x000ea20000002700 */
[----:B----4-:R-:W-:-:S05]  /*0ed0*/  IADD3 R66, PT, PT, -R66, RZ, RZ ;  /* 0x000000ff42427210 */ /* 0x010fca0007ffe1ff */
[----:B-1----:R-:W-:Y:S01]  /*0ee0*/  IMAD R66, R5, R66, UR5 ;  /* 0x0000000505427e24 */ /* 0x002fe2000f8e0242 */
[----:B---3--:R-:W-:-:S05]  /*0ef0*/  IADD3 R64, PT, PT, -R64, RZ, RZ ;  /* 0x000000ff40407210 */ /* 0x008fca0007ffe1ff */
[----:B--2---:R-:W-:Y:S01]  /*0f00*/  IMAD R64, R3, R64, UR4 ;  /* 0x0000000403407e24 */ /* 0x004fe2000f8e0240 */
[----:B------:R-:W-:Y:S06]  /*0f10*/  @!P0 BRA `(.L_x_15) ;  /* 0x0000000000b88947 */ /* 0x000fec0003800000 */
[----:B------:R-:W1:Y:S01]  /*0f20*/  LDC.64 R4, c[0x0][0xb18] ;  /* 0x0002c600ff047b82 */ /* 0x000e620000000a00 */
[----:B------:R-:W-:-:S07]  /*0f30*/  ISETP.NE.AND P0, PT, R9, 0x1, PT ;  /* 0x000000010900780c */ /* 0x000fce0003f05270 */
[----:B------:R-:W2:Y:S08]  /*0f40*/  LDC R10, c[0x0][0xb0c] ;  /* 0x0002c300ff0a7b82 */ /* 0x000eb00000000800 */
[----:B------:R-:W3:Y:S08]  /*0f50*/  LDC R11, c[0x0][0x370] ;  /* 0x0000dc00ff0b7b82 */ /* 0x000ef00000000800 */
[----:B------:R-:W4:Y:S01]  /*0f60*/  LDC R12, c[0x0][0x374] ;  /* 0x0000dd00ff0c7b82 */ /* 0x000f220000000800 */
[----:B-1----:R-:W-:-:S07]  /*0f70*/  ISETP.NE.AND P1, PT, R4, 0x1, PT ;  /* 0x000000010400780c */ /* 0x002fce0003f25270 */
[----:B------:R-:W3:Y:S01]  /*0f80*/  LDC.64 R6, c[0x0][0xb10] ;  /* 0x0002c400ff067b82 */ /* 0x000ee20000000a00 */
[----:B--2---:R-:W-:-:S07]  /*0f90*/  ISETP.NE.AND P2, PT, R10, 0x1, PT ;  /* 0x000000010a00780c */ /* 0x004fce0003f45270 */
[----:B------:R-:W1:Y:S08]  /*0fa0*/  LDC R8, c[0x0][0xb20] ;  /* 0x0002c800ff087b82 */ /* 0x000e700000000800 */
[----:B------:R-:W2:Y:S01]  /*0fb0*/  LDC.64 R2, c[0x0][0xb28] ;  /* 0x0002ca00ff027b82 */ /* 0x000ea20000000a00 */
[----:B----4-:R-:W-:-:S04]  /*0fc0*/  IMAD.HI.U32 R13, R12, R5, RZ ;  /* 0x000000050c0d7227 */ /* 0x010fc800078e00ff */
[----:B------:R-:W-:-:S04]  /*0fd0*/  IMAD.HI.U32 R5, R65, R5, RZ ;  /* 0x0000000541057227 */ /* 0x000fc800078e00ff */
[----:B---3--:R-:W-:-:S04]  /*0fe0*/  IMAD.HI.U32 R14, R11, R6, RZ ;  /* 0x000000060b0e7227 */ /* 0x008fc800078e00ff */
[----:B------:R-:W-:Y:S01]  /*0ff0*/  IMAD.HI.U32 R16, R67, R6, RZ ;  /* 0x0000000643107227 */ /* 0x000fe200078e00ff */
[-C--:B------:R-:W-:Y:S02]  /*1000*/  @P2 SHF.R.U32.HI R11, RZ, R7.reuse, R14 ;  /* 0x00000007ff0b2219 */ /* 0x080fe4000001160e */
[-C--:B-1----:R-:W-:Y:S02]  /*1010*/  @P1 SHF.R.U32.HI R12, RZ, R8.reuse, R13 ;  /* 0x00000008ff0c1219 */ /* 0x082fe4000001160d */
[----:B------:R-:W-:Y:S02]  /*1020*/  SHF.R.U32.HI R8, RZ, R8, R5 ;  /* 0x00000008ff087219 */ /* 0x000fe40000011605 */
[----:B------:R-:W-:Y:S02]  /*1030*/  SHF.R.U32.HI R16, RZ, R7, R16 ;  /* 0x00000007ff107219 */ /* 0x000fe40000011610 */
[----:B------:R-:W-:Y:S01]  /*1040*/  SEL R5, R65, R8, !P1 ;  /* 0x0000000841057207 */ /* 0x000fe20004800000 */
[----:B--2---:R-:W-:Y:S01]  /*1050*/  IMAD.HI.U32 R14, R12, R2, RZ ;  /* 0x000000020c0e7227 */ /* 0x004fe200078e00ff */
[----:B------:R-:W-:-:S03]  /*1060*/  SEL R7, R67, R16, !P2 ;  /* 0x0000001043077207 */ /* 0x000fc60005000000 */
[----:B------:R-:W-:Y:S01]  /*1070*/  IMAD.HI.U32 R6, R11, R2, RZ ;  /* 0x000000020b067227 */ /* 0x000fe200078e00ff */
[----:B------:R-:W-:-:S04]  /*1080*/  @P0 SHF.R.U32.HI R12, RZ, R3, R14 ;  /* 0x00000003ff0c0219 */ /* 0x000fc8000001160e */
[----:B------:R-:W-:Y:S01]  /*1090*/  @P0 SHF.R.U32.HI R11, RZ, R3, R6 ;  /* 0x00000003ff0b0219 */ /* 0x000fe20000011606 */
[----:B------:R-:W-:-:S04]  /*10a0*/  IMAD R12, R12, R9, RZ ;  /* 0x000000090c0c7224 */ /* 0x000fc800078e02ff */
[----:B------:R-:W-:Y:S01]  /*10b0*/  IMAD R6, R11, R9, RZ ;  /* 0x000000090b067224 */ /* 0x000fe200078e02ff */
[----:B------:R-:W-:-:S04]  /*10c0*/  ISETP.GE.AND P1, PT, R5, R12, PT ;  /* 0x0000000c0500720c */ /* 0x000fc80003f26270 */
[----:B------:R-:W-:Y:S01]  /*10d0*/  ISETP.GE.OR P1, PT, R7, R6, P1 ;  /* 0x000000060700720c */ /* 0x000fe20000f26670 */
[----:B------:R-:W-:-:S05]  /*10e0*/  IMAD.HI.U32 R6, R5, R2, RZ ;  /* 0x0000000205067227 */ /* 0x000fca00078e00ff */
[----:B------:R-:W-:-:S04]  /*10f0*/  SHF.R.U32.HI R6, RZ, R3, R6 ;  /* 0x00000003ff067219 */ /* 0x000fc80000011606 */
[----:B------:R-:W-:-:S03]  /*1100*/  SEL R6, R5, R6, !P0 ;  /* 0x0000000605067207 */ /* 0x000fc60004000000 */
[----:B------:R-:W-:Y:S01]  /*1110*/  @!P1 IMAD.HI.U32 R8, R7, R2, RZ ;  /* 0x0000000207089227 */ /* 0x000fe200078e00ff */
[----:B------:R-:W-:-:S04]  /*1120*/  IADD3 R2, PT, PT, -R6, RZ, RZ ;  /* 0x000000ff06027210 */ /* 0x000fc80007ffe1ff */
[----:B------:R-:W-:Y:S01]  /*1130*/  @!P1 SHF.R.U32.HI R8, RZ, R3, R8 ;  /* 0x00000003ff089219 */ /* 0x000fe20000011608 */
[----:B------:R-:W-:-:S03]  /*1140*/  IMAD R2, R9, R2, R5 ;  /* 0x0000000209027224 */ /* 0x000fc600078e0205 */
[----:B------:R-:W-:Y:S02]  /*1150*/  @!P1 SEL R3, R7, R8, !P0 ;  /* 0x0000000807039207 */ /* 0x000fe40004000000 */
[----:B------:R-:W-:-:S03]  /*1160*/  IADD3 R8, PT, PT, -R5, RZ, RZ ;  /* 0x000000ff05087210 */ /* 0x000fc60007ffe1ff */
[--C-:B------:R-:W-:Y:S02]  /*1170*/  @!P1 IMAD.IADD R6, R6, 0x1, -R3.reuse ;  /* 0x0000000106069824 */ /* 0x100fe400078e0a03 */
[----:B------:R-:W-:Y:S01]  /*1180*/  @!P1 IMAD R3, R2, R11, R3 ;  /* 0x0000000b02039224 */ /* 0x000fe200078e0203 */
[----:B------:R-:W-:Y:S01]  /*1190*/  IADD3 R2, PT, PT, -R7, RZ, RZ ;  /* 0x000000ff07027210 */ /* 0x000fe20007ffe1ff */
[----:B------:R-:W-:Y:S02]  /*11a0*/  @!P1 IMAD R5, R6, R9, R7 ;  /* 0x0000000906059224 */ /* 0x000fe400078e0207 */
[----:B------:R-:W-:Y:S02]  /*11b0*/  IMAD R8, R4, R8, R65 ;  /* 0x0000000804087224 */ /* 0x000fe400078e0241 */
[----:B------:R-:W-:Y:S02]  /*11c0*/  @!P1 IMAD.MOV.U32 R7, RZ, RZ, R3 ;  /* 0x000000ffff079224 */ /* 0x000fe400078e0003 */
[----:B------:R-:W-:-:S02]  /*11d0*/  IMAD R2, R10, R2, R67 ;  /* 0x000000020a027224 */ /* 0x000fc400078e0243 */
[----:B------:R-:W-:Y:S02]  /*11e0*/  IMAD R65, R5, R4, R8 ;  /* 0x0000000405417224 */ /* 0x000fe400078e0208 */
[----:B------:R-:W-:Y:S02]  /*11f0*/  IMAD R67, R7, R10, R2 ;  /* 0x0000000a07437224 */ /* 0x000fe400078e0202 */
.L_x_15:
[----:B------:R-:W1:Y:S01]  /*1200*/  LDCU UR4, c[0x0][0xb30] ;  /* 0x00016600ff0477ac */ /* 0x000e620008000800 */
[----:B------:R-:W2:Y:S08]  /*1210*/  S2UR UR37, SR_CgaCtaId ;  /* 0x00000000002579c3 */ /* 0x000eb00000008800 */
[----:B------:R-:W3:Y:S01]  /*1220*/  LDC R22, c[0x0][0xb24] ;  /* 0x0002c900ff167b82 */ /* 0x000ee20000000800 */
[----:B-1----:R-:W-:-:S09]  /*1230*/  UISETP.NE.AND UP1, UPT, UR4, 0x1, UPT ;  /* 0x000000010400788c */ /* 0x002fd2000bf25270 */
[----:B--2---:R-:W-:Y:S05]  /*1240*/  BRA.U UP1, `(.L_x_16) ;  /* 0x0000000101407547 */ /* 0x004fea000b800000 */
[----:B------:R-:W1:Y:S08]  /*1250*/  LDC.64 R4, c[0x0][0xb10] ;  /* 0x0002c400ff047b82 */ /* 0x000e700000000a00 */
[----:B------:R-:W2:Y:S08]  /*1260*/  LDC.64 R2, c[0x0][0xb18] ;  /* 0x0002c600ff027b82 */ /* 0x000eb00000000a00 */
[----:B------:R-:W4:Y:S08]  /*1270*/  LDC R6, c[0x0][0xb20] ;  /* 0x0002c800ff067b82 */ /* 0x000f300000000800 */
[----:B------:R-:W3:Y:S01]  /*1280*/  LDC R8, c[0x0][0xb0c] ;  /* 0x0002c300ff087b82 */ /* 0x000ee20000000800 */
[----:B-1----:R-:W-:-:S05]  /*1290*/  IMAD.HI.U32 R4, R67, R4, RZ ;  /* 0x0000000443047227 */ /* 0x002fca00078e00ff */
[----:B------:R-:W-:Y:S01]  /*12a0*/  SHF.R.U32.HI R4, RZ, R5, R4 ;  /* 0x00000005ff047219 */ /* 0x000fe20000011604 */
[----:B--2---:R-:W-:Y:S01]  /*12b0*/  IMAD.HI.U32 R3, R65, R3, RZ ;  /* 0x0000000341037227 */ /* 0x004fe200078e00ff */
[----:B------:R-:W-:-:S04]  /*12c0*/  ISETP.NE.AND P0, PT, R2, 0x1, PT ;  /* 0x000000010200780c */ /* 0x000fc80003f05270 */
[----:B----4-:R-:W-:-:S04]  /*12d0*/  SHF.R.U32.HI R6, RZ, R6, R3 ;  /* 0x00000006ff067219 */ /* 0x010fc80000011603 */
[----:B------:R-:W-:Y:S02]  /*12e0*/  SEL R3, R65, R6, !P0 ;  /* 0x0000000641037207 */ /* 0x000fe40004000000 */
[----:B---3--:R-:W-:-:S04]  /*12f0*/  ISETP.NE.AND P1, PT, R8, 0x1, PT ;  /* 0x000000010800780c */ /* 0x008fc80003f25270 */
[----:B------:R-:W-:-:S05]  /*1300*/  SEL R4, R67, R4, !P1 ;  /* 0x0000000443047207 */ /* 0x000fca0004800000 */
[----:B------:R-:W-:Y:S02]  /*1310*/  IMAD.IADD R5, R3, 0x1, -R4 ;  /* 0x0000000103057824 */ /* 0x000fe400078e0a04 */
[----:B------:R-:W-:Y:S02]  /*1320*/  IMAD.IADD R3, R4, 0x1, -R3 ;  /* 0x0000000104037824 */ /* 0x000fe400078e0a03 */
[----:B------:R-:W-:Y:S02]  /*1330*/  IMAD R67, R5, R8, R67 ;  /* 0x0000000805437224 */ /* 0x000fe400078e0243 */
[----:B------:R-:W-:-:S07]  /*1340*/  IMAD R65, R3, R2, R65 ;  /* 0x0000000203417224 */ /* 0x000fce00078e0241 */
.L_x_16:
[----:B------:R-:W-:Y:S01]  /*1350*/  BAR.SYNC.DEFER_BLOCKING 0x0 ;  /* 0x0000000000007b1d */ /* 0x000fe20000010000 */
[----:B------:R-:W-:Y:S01]  /*1360*/  UISETP.NE.AND UP1, UPT, UR8, 0x2, UPT ;  /* 0x000000020800788c */ /* 0x000fe2000bf25270 */
[----:B------:R-:W-:Y:S02]  /*1370*/  ISETP.NE.OR P5, PT, R0, 0x2, !P5 ;  /* 0x000000020000780c */ /* 0x000fe40006fa5670 */
[----:B------:R-:W-:-:S06]  /*1380*/  LOP3.LUT R2, R78, 0x1f, RZ, 0xc0, !PT ;  /* 0x0000001f4e027812 */ /* 0x000fcc00078ec0ff */
[----:B------:R-:W-:Y:S05]  /*1390*/  BRA.U UP1, `(.L_x_17) ;  /* 0x0000001501247547 */ /* 0x000fea000b800000 */
[----:B------:R-:W1:Y:S01]  /*13a0*/  LDCU UR15, c[0x0][0x38c] ;  /* 0x00007180ff0f77ac */ /* 0x000e620008000800 */
[----:B------:R-:W2:Y:S01]  /*13b0*/  LDC R9, c[0x0][0x370] ;  /* 0x0000dc00ff097b82 */ /* 0x000ea20000000800 */
[----:B------:R-:W-:Y:S01]  /*13c0*/  PLOP3.LUT P1, PT, PT, PT, UP2, 0x80, 0x8 ;  /* 0x000000000008781c */ /* 0x000fe20003f2f028 */
[----:B------:R-:W-:Y:S01]  /*13d0*/  HFMA2 R12, -RZ, RZ, 0, 0 ;  /* 0x00000000ff0c7431 */ /* 0x000fe200000001ff */
[----:B------:R-:W-:Y:S01]  /*13e0*/  ISETP.EQ.OR P4, PT, R2, RZ, P5 ;  /* 0x000000ff0200720c */ /* 0x000fe20002f82670 */
[----:B------:R-:W-:Y:S01]  /*13f0*/  IMAD.MOV.U32 R15, RZ, RZ, 0x1 ;  /* 0x00000001ff0f7424 */ /* 0x000fe200078e00ff */
[----:B------:R-:W-:Y:S01]  /*1400*/  PLOP3.LUT P1, PT, P1, PT, PT, 0x8, 0x80 ;  /* 0x000000000080781c */ /* 0x000fe20000f2e170 */
[----:B------:R-:W-:Y:S01]  /*1410*/  IMAD.MOV.U32 R14, RZ, RZ, RZ ;  /* 0x000000ffff0e7224 */ /* 0x000fe200078e00ff */
[----:B------:R-:W-:Y:S01]  /*1420*/  MOV R8, 0x1 ;  /* 0x0000000100087802 */ /* 0x000fe20000000f00 */
[----:B------:R-:W4:Y:S01]  /*1430*/  LDC R0, c[0x0][0x374] ;  /* 0x0000dd00ff007b82 */ /* 0x000f220000000800 */
[----:B------:R-:W-:Y:S01]  /*1440*/  IMAD.MOV.U32 R10, RZ, RZ, RZ ;  /* 0x000000ffff0a7224 */ /* 0x000fe200078e00ff */
[----:B------:R-:W2:Y:S01]  /*1450*/  LDCU.64 UR30, c[0x0][0x348] ;  /* 0x00006900ff1e77ac */ /* 0x000ea20008000a00 */
[----:B------:R-:W-:Y:S01]  /*1460*/  UMOV UR13, URZ ;  /* 0x000000ff000d7c82 */ /* 0x000fe20008000000 */
[----:B-1----:R-:W-:-:S04]  /*1470*/  UIADD3 UR5, UPT, UPT, UR15, 0xff, URZ ;  /* 0x000000ff0f057890 */ /* 0x002fc8000fffe0ff */
[----:B------:R-:W-:-:S04]  /*1480*/  USHF.R.S32.HI UR4, URZ, 0x1f, UR5 ;  /* 0x0000001fff047899 */ /* 0x000fc80008011405 */
[----:B------:R-:W-:-:S04]  /*1490*/  ULEA.HI UR4, UR4, UR5, URZ, 0x8 ;  /* 0x0000000504047291 */ /* 0x000fc8000f8f40ff */
[----:B------:R-:W-:Y:S02]  /*14a0*/  USHF.R.S32.HI UR22, URZ, 0x8, UR4 ;  /* 0x00000008ff167899 */ /* 0x000fe40008011404 */
[----:B------:R-:W-:Y:S02]  /*14b0*/  UIADD3 UR4, UPT, UPT, UR15, -0x1, URZ ;  /* 0xffffffff0f047890 */ /* 0x000fe4000fffe0ff */
[----:B------:R-:W-:Y:S02]  /*14c0*/  UISETP.LT.U32.AND UP0, UPT, UR22, 0x7, UPT ;  /* 0x000000071600788c */ /* 0x000fe4000bf01070 */
[----:B------:R-:W-:Y:S02]  /*14d0*/  UISETP.GE.U32.AND UP1, UPT, UR4, -0x1ff, UPT ;  /* 0xfffffe010400788c */ /* 0x000fe4000bf26070 */
[----:B------:R-:W-:Y:S02]  /*14e0*/  USEL UR21, UR22, 0x7, UP0 ;  /* 0x0000000716157887 */ /* 0x000fe40008000000 */
[----:B------:R-:W-:-:S02]  /*14f0*/  UIADD3 UR15, UPT, UPT, UR15, 0x1fe, URZ ;  /* 0x000001fe0f0f7890 */ /* 0x000fc4000fffe0ff */
[----:B------:R-:W-:Y:S02]  /*1500*/  UIADD3 UR7, UPT, UPT, UR21, -0x1, URZ ;  /* 0xffffffff15077890 */ /* 0x000fe4000fffe0ff */
[----:B------:R-:W-:-:S03]  /*1510*/  UIADD3 UR14, UPT, UPT, UR22, -UR21, URZ ;  /* 0x80000015160e7290 */ /* 0x000fc6000fffe0ff */
[----:B------:R-:W-:-:S04]  /*1520*/  @UP1 UIADD3 UR7, UPT, UPT, UR21, URZ, URZ ;  /* 0x000000ff15071290 */ /* 0x000fc8000fffe0ff */
[----:B--2---:R-:W-:-:S12]  /*1530*/  UIADD3 UR7, UPT, UPT, UR7, 0x1, URZ ;  /* 0x0000000107077890 */ /* 0x004fd8000fffe0ff */
.L_x_35:
[----:B------:R-:W-:Y:S01]  /*1540*/  UISETP.NE.AND UP0, UPT, UR37, URZ, UPT ;  /* 0x000000ff2500728c */ /* 0x000fe2000bf05270 */
[----:B------:R-:W1:Y:S08]  /*1550*/  S2UR UR37, SR_CgaCtaId ;  /* 0x00000000002579c3 */ /* 0x000e700000008800 */
[----:B------:R-:W-:Y:S05]  /*1560*/  BRA.U UP0, `(.L_x_18) ;  /* 0x0000000100347547 */ /* 0x000fea000b800000 */
[----:B------:R-:W2:Y:S01]  /*1570*/  S2R R2, SR_CgaCtaId ;  /* 0x0000000000027919 */ /* 0x000ea20000008800 */
[----:B------:R-:W-:-:S04]  /*1580*/  MOV R3, 0x400 ;  /* 0x0000040000037802 */ /* 0x000fc80000000f00 */
[----:B--2---:R-:W-:Y:S02]  /*1590*/  LEA R3, R2, R3, 0x18 ;  /* 0x0000000302037211 */ /* 0x004fe400078ec0ff */
[----:B------:R-:W-:-:S03]  /*15a0*/  SHF.L.U32 R2, R8, 0x1f, RZ ;  /* 0x0000001f08027819 */ /* 0x000fc600000006ff */
[----:B------:R-:W-:-:S04]  /*15b0*/  IMAD R3, R10, 0x8, R3 ;  /* 0x000000080a037824 */ /* 0x000fc800078e0203 */
[----:B------:R-:W2:Y:S02]  /*15c0*/  SYNCS.PHASECHK.TRANS64.TRYWAIT P0, [R3+URZ+0x100], R2 ;  /* 0x00010002030075a7 */ /* 0x000ea400080011ff */
[----:B--2---:R-:W-:Y:S05]  /*15d0*/  @!P0 BRA `(.L_x_19) ;  /* 0x0000005000188947 */ /* 0x004fea0003800000 */
.L_x_95:
[----:B------:R-:W-:Y:S01]  /*15e0*/  VIADD R10, R10, 0x1 ;  /* 0x000000010a0a7836 */ /* 0x000fe20000000000 */
[----:B------:R2:W-:Y:S04]  /*15f0*/  SYNCS.ARRIVE.TRANS64.A1T0 RZ, [R3+URZ+0xf0], RZ ;  /* 0x0000f0ff03ff79a7 */ /* 0x0005e800081000ff */
[----:B------:R-:W-:-:S04]  /*1600*/  ISETP.NE.AND P0, PT, R10, 0x2, PT ;  /* 0x000000020a00780c */ /* 0x000fc80003f05270 */
[----:B------:R-:W-:Y:S02]  /*1610*/  SEL R10, R10, RZ, P0 ;  /* 0x000000ff0a0a7207 */ /* 0x000fe40000000000 */
[----:B--2---:R-:W-:-:S04]  /*1620*/  SEL R3, RZ, 0x1, P0 ;  /* 0x00000001ff037807 */ /* 0x004fc80000000000 */
[----:B------:R-:W-:-:S07]  /*1630*/  LOP3.LUT R8, R8, R3, RZ, 0x3c, !PT ;  /* 0x0000000308087212 */ /* 0x000fce00078e3cff */
.L_x_18:
[----:B------:R-:W-:Y:S01]  /*1640*/  UMOV UR4, 0x400 ;  /* 0x0000040000047882 */ /* 0x000fe20000000000 */
[----:B------:R-:W-:Y:S01]  /*1650*/  SHF.L.U32 R2, R15, 0x1f, RZ ;  /* 0x0000001f0f027819 */ /* 0x000fe200000006ff */
[----:B-1----:R-:W-:Y:S01]  /*1660*/  ULEA UR4, UR37, UR4, 0x18 ;  /* 0x0000000425047291 */ /* 0x002fe2000f8ec0ff */
[----:B------:R-:W-:Y:S01]  /*1670*/  R2UR UR35, R67 ;  /* 0x00000000432372ca */ /* 0x000fe200000e0000 */
[----:B------:R-:W-:Y:S01]  /*1680*/  UISETP.GE.U32.AND UP0, UPT, UR15, 0x1ff, UPT ;  /* 0x000001ff0f00788c */ /* 0x000fe2000bf06070 */
[----:B------:R-:W-:Y:S01]  /*1690*/  R2UR UR19, R65 ;  /* 0x00000000411372ca */ /* 0x000fe200000e0000 */
[----:B------:R-:W-:Y:S01]  /*16a0*/  ULEA UR5, UR13, UR4, 0x3 ;  /* 0x000000040d057291 */ /* 0x000fe2000f8e18ff */
[----:B------:R-:W-:-:S08]  /*16b0*/  UMOV UR23, URZ ;  /* 0x000000ff00177c82 */ /* 0x000fd00008000000 */
[----:B------:R1:W2:Y:S01]  /*16c0*/  SYNCS.PHASECHK.TRANS64.TRYWAIT P0, [UR5+0x38], R2 ;  /* 0x00003802ff0075a7 */ /* 0x0002a20008001105 */
[----:B------:R-:W-:Y:S02]  /*16d0*/  USHF.L.U32 UR35, UR35, 0x6, URZ ;  /* 0x0000000623237899 */ /* 0x000fe400080006ff */
[----:B------:R-:W-:Y:S01]  /*16e0*/  UIMAD UR19, UR19, 0x30, URZ ;  /* 0x00000030131378a4 */ /* 0x000fe2000f8e02ff */
[----:B------:R-:W-:Y:S11]  /*16f0*/  BRA.U !UP0, `(.L_x_20) ;  /* 0x0000000108d87547 */ /* 0x000ff6000b800000 */
[----:B------:R-:W-:Y:S01]  /*1700*/  UMOV UR29, URZ ;  /* 0x000000ff001d7c82 */ /* 0x000fe20008000000 */
[----:B------:R-:W-:-:S05]  /*1710*/  UMOV UR6, UR13 ;  /* 0x0000000d00067c82 */ /* 0x000fca0008000000 */
.L_x_25:
[----:B--2---:R-:W-:Y:S01]  /*1720*/  @!P5 MOV R3, 0x7000 ;  /* 0x000070000003d802 */ /* 0x004fe20000000f00 */
[----:B-1----:R-:W-:Y:S01]  /*1730*/  ULEA UR33, UR6, UR4, 0x3 ;  /* 0x0000000406217291 */ /* 0x002fe2000f8e18ff */
[----:B--2---:R-:W-:Y:S11]  /*1740*/  @P0 BRA `(.L_x_21) ;  /* 0x00000000000c0947 */ /* 0x004ff60003800000 */
[----:B------:R-:W-:Y:S04]  /*1750*/  SHF.L.U32 R5, R15, 0x1f, RZ ;  /* 0x0000001f0f057819 */ /* 0x000fe800000006ff */
[----:B------:R-:W2:Y:S02]  /*1760*/  SYNCS.PHASECHK.TRANS64.TRYWAIT P0, [UR33+0x38], R5 ;  /* 0x00003805ff0075a7 */ /* 0x000ea40008001121 */
[----:B--2---:R-:W-:Y:S05]  /*1770*/  @!P0 BRA `(.L_x_22) ;  /* 0x0000004c00c48947 */ /* 0x004fea0003800000 */
.L_x_21:
[----:B------:R2:W-:Y:S01]  /*1780*/  @!P5 SYNCS.ARRIVE.TRANS64 RZ, [UR33], R3 ;  /* 0x00000003ffffd9a7 */ /* 0x0005e20008000021 */
[----:B------:R-:W-:Y:S04]  /*1790*/  BSSY.RECONVERGENT B0, `(.L_x_23) ;  /* 0x0000003000007945 */ /* 0x000fe80003800200 */
[----:B------:R-:W-:Y:S05]  /*17a0*/  @P4 BRA `(.L_x_24) ;  /* 0x0000000000044947 */ /* 0x000fea0003800000 */
[----:B------:R-:W-:Y:S05]  /*17b0*/  BPT.TRAP 0x1 ;  /* 0x000000040000795c */ /* 0x000fea0000300000 */
.L_x_24:
[----:B------:R-:W-:Y:S05]  /*17c0*/  BSYNC.RECONVERGENT B0 ;  /* 0x0000000000007941 */ /* 0x000fea0003800200 */
.L_x_23:
[----:B------:R-:W-:Y:S02]  /*17d0*/  UIADD3 UR13, UPT, UPT, UR6, 0x1, URZ ;  /* 0x00000001060d7890 */ /* 0x000fe4000fffe0ff */
[----:B------:R-:W-:Y:S02]  /*17e0*/  UIADD3 UR42, UP1, UPT, UR30, 0x80, URZ ;  /* 0x000000801e2a7890 */ /* 0x000fe4000ff3e0ff */
[----:B------:R-:W-:Y:S02]  /*17f0*/  UISETP.NE.AND UP0, UPT, UR13, 0x7, UPT ;  /* 0x000000070d00788c */ /* 0x000fe4000bf05270 */
[----:B------:R-:W-:Y:S02]  /*1800*/  ULEA UR24, UR6, UR4, 0xe ;  /* 0x0000000406187291 */ /* 0x000fe4000f8e70ff */
[----:B------:R-:W-:Y:S02]  /*1810*/  USEL UR9, URZ, 0x1, UP0 ;  /* 0x00000001ff097887 */ /* 0x000fe40008000000 */
[----:B------:R-:W-:Y:S02]  /*1820*/  USEL UR13, UR13, URZ, UP0 ;  /* 0x000000ff0d0d7287 */ /* 0x000fe40008000000 */
[----:B------:R-:W-:Y:S02]  /*1830*/  USHF.L.U32 UR34, UR29, 0x8, URZ ;  /* 0x000000081d227899 */ /* 0x000fe400080006ff */
[----:B------:R-:W-:Y:S01]  /*1840*/  ULEA UR8, UR13, UR4, 0x3 ;  /* 0x000000040d087291 */ /* 0x000fe2000f8e18ff */
[----:B------:R-:W-:Y:S01]  /*1850*/  LOP3.LUT R15, R15, UR9, RZ, 0x3c, !PT ;  /* 0x000000090f0f7c12 */ /* 0x000fe2000f8e3cff */
[----:B------:R-:W-:Y:S02]  /*1860*/  UIADD3.X UR43, UPT, UPT, URZ, UR31, URZ, UP1, !UPT ;  /* 0x0000001fff2b7290 */ /* 0x000fe40008ffe4ff */
[----:B------:R-:W-:Y:S01]  /*1870*/  UIADD3 UR32, UPT, UPT, UR24, 0x1a00, URZ ;  /* 0x00001a0018207890 */ /* 0x000fe2000fffe0ff */
[----:B-1----:R-:W-:Y:S01]  /*1880*/  SHF.L.U32 R2, R15, 0x1f, RZ ;  /* 0x0000001f0f027819 */ /* 0x002fe200000006ff */
[----:B------:R-:W-:Y:S01]  /*1890*/  UIADD3 UR26, UPT, UPT, UR34, 0x80, URZ ;  /* 0x00000080221a7890 */ /* 0x000fe2000fffe0ff */
[----:B------:R-:W-:Y:S02]  /*18a0*/  UMOV UR40, 0x0 ;  /* 0x0000000000287882 */ /* 0x000fe40000000000 */
[----:B------:R1:W1:Y:S01]  /*18b0*/  SYNCS.PHASECHK.TRANS64.TRYWAIT P0, [UR8+0x38], R2 ;  /* 0x00003802ff0075a7 */ /* 0x0002620008001108 */
[----:B------:R-:W-:Y:S01]  /*18c0*/  UMOV UR41, 0x10000000 ;  /* 0x1000000000297882 */ /* 0x000fe20000000000 */
[----:B------:R-:W-:Y:S02]  /*18d0*/  UIADD3 UR24, UPT, UPT, UR24, 0x3a00, URZ ;  /* 0x00003a0018187890 */ /* 0x000fe4000fffe0ff */
[----:B------:R1:W-:Y:S01]  /*18e0*/  UTMALDG.3D [UR32], [UR42], desc[UR40] ;  /* 0x000028202a0075b4 */ /* 0x0003e20008011000 */
[----:B------:R-:W-:Y:S02]  /*18f0*/  UIADD3 UR38, UP0, UPT, UR30, 0x180, URZ ;  /* 0x000001801e267890 */ /* 0x000fe4000ff1e0ff */
[----:B------:R-:W-:Y:S01]  /*1900*/  UIMAD UR5, UR6, 0x3000, UR4 ;  /* 0x00003000060578a4 */ /* 0x000fe2000f8e0204 */
[----:B------:R-:W-:Y:S01]  /*1910*/  UMOV UR25, UR33 ;  /* 0x0000002100197c82 */ /* 0x000fe20008000000 */
[----:B------:R-:W-:Y:S01]  /*1920*/  UMOV UR27, UR35 ;  /* 0x00000023001b7c82 */ /* 0x000fe20008000000 */
[----:B------:R-:W-:Y:S01]  /*1930*/  UMOV UR28, UR36 ;  /* 0x00000024001c7c82 */ /* 0x000fe20008000000 */
[----:B------:R-:W-:Y:S01]  /*1940*/  UIADD3.X UR39, UPT, UPT, URZ, UR31, URZ, UP0, !UPT ;  /* 0x0000001fff277290 */ /* 0x000fe200087fe4ff */
[----:B------:R1:W-:Y:S01]  /*1950*/  UTMALDG.3D [UR24], [UR42], desc[UR40] ;  /* 0x000028182a0075b4 */ /* 0x0003e20008011000 */
[----:B------:R-:W-:Y:S01]  /*1960*/  UIADD3 UR16, UPT, UPT, UR5, 0x1da00, URZ ;  /* 0x0001da0005107890 */ /* 0x000fe2000fffe0ff */
[----:B------:R-:W-:Y:S01]  /*1970*/  UMOV UR17, UR33 ;  /* 0x0000002100117c82 */ /* 0x000fe20008000000 */
[----:B------:R-:W-:Y:S01]  /*1980*/  UMOV UR20, UR36 ;  /* 0x0000002400147c82 */ /* 0x000fe20008000000 */
[----:B------:R-:W-:Y:S01]  /*1990*/  UMOV UR18, UR34 ;  /* 0x0000002200127c82 */ /* 0x000fe20008000000 */
[----:B------:R-:W-:Y:S01]  /*19a0*/  UIADD3 UR8, UPT, UPT, UR5, 0x1f200, URZ ;  /* 0x0001f20005087890 */ /* 0x000fe2000fffe0ff */
[----:B------:R-:W-:Y:S01]  /*19b0*/  UMOV UR11, UR19 ;  /* 0x00000013000b7c82 */ /* 0x000fe20008000000 */
[----:B------:R-:W-:Y:S03]  /*19c0*/  UMOV UR12, UR36 ;  /* 0x00000024000c7c82 */ /* 0x000fe60008000000 */
[----:B------:R1:W-:Y:S01]  /*19d0*/  UTMALDG.3D [UR16], [UR38], desc[UR40] ;  /* 0x00002810260075b4 */ /* 0x0003e20008011000 */
[----:B------:R-:W-:Y:S01]  /*19e0*/  UIADD3 UR29, UPT, UPT, UR29, 0x1, URZ ;  /* 0x000000011d1d7890 */ /* 0x000fe2000fffe0ff */
[----:B------:R-:W-:Y:S01]  /*19f0*/  UMOV UR9, UR33 ;  /* 0x0000002100097c82 */ /* 0x000fe20008000000 */
[----:B------:R-:W-:Y:S02]  /*1a00*/  UMOV UR10, UR26 ;  /* 0x0000001a000a7c82 */ /* 0x000fe40008000000 */
[----:B------:R-:W-:Y:S01]  /*1a10*/  UISETP.NE.AND UP0, UPT, UR29, UR7, UPT ;  /* 0x000000071d00728c */ /* 0x000fe2000bf05270 */
[----:B------:R-:W-:Y:S01]  /*1a20*/  UMOV UR23, UR7 ;  /* 0x0000000700177c82 */ /* 0x000fe20008000000 */
[----:B------:R1:W-:Y:S01]  /*1a30*/  UTMALDG.3D [UR8], [UR38], desc[UR40] ;  /* 0x00002808260075b4 */ /* 0x0003e20008011000 */
[----:B------:R-:W-:Y:S06]  /*1a40*/  UMOV UR6, UR13 ;  /* 0x0000000d00067c82 */ /* 0x000fec0008000000 */
[----:B------:R-:W-:Y:S05]  /*1a50*/  BRA.U UP0, `(.L_x_25) ;  /* 0xfffffffd00307547 */ /* 0x000fea000b83ffff */
.L_x_20:
[----:B------:R-:W-:Y:S01]  /*1a60*/  ULEA UR5, UR13, UR4, 0x3 ;  /* 0x000000040d057291 */ /* 0x000fe2000f8e18ff */
[----:B-1----:R-:W-:Y:S01]  /*1a70*/  SHF.L.U32 R2, R15, 0x1f, RZ ;  /* 0x0000001f0f027819 */ /* 0x002fe200000006ff */
[----:B------:R-:W-:Y:S01]  /*1a80*/  @!P1 SYNCS.ARRIVE.TRANS64.A1T0 RZ, [UR4+0x88], RZ ;  /* 0x000088ffffff99a7 */ /* 0x000fe20008100004 */
[----:B------:R-:W-:-:S06]  /*1a90*/  UISETP.GT.AND UP0, UPT, UR22, UR21, UPT ;  /* 0x000000151600728c */ /* 0x000fcc000bf04270 */
[----:B--2---:R1:W2:Y:S03]  /*1aa0*/  SYNCS.PHASECHK.TRANS64.TRYWAIT P0, [UR5+0x38], R2 ;  /* 0x00003802ff0075a7 */ /* 0x0042a60008001105 */
[----:B------:R-:W-:Y:S05]  /*1ab0*/  BRA.U !UP0, `(.L_x_26) ;  /* 0x0000000108d47547 */ /* 0x000fea000b800000 */
[----:B------:R-:W-:Y:S01]  /*1ac0*/  UIADD3 UR29, UPT, UPT, UR14, UR23, URZ ;  /* 0x000000170e1d7290 */ /* 0x000fe2000fffe0ff */
[----:B------:R-:W-:-:S11]  /*1ad0*/  UMOV UR6, UR13 ;  /* 0x0000000d00067c82 */ /* 0x000fd60008000000 */
.L_x_31:
[----:B--2---:R-:W-:Y:S01]  /*1ae0*/  @!P5 MOV R3, 0x7000 ;  /* 0x000070000003d802 */ /* 0x004fe20000000f00 */
[----:B-1----:R-:W-:Y:S01]  /*1af0*/  ULEA UR33, UR6, UR4, 0x3 ;  /* 0x0000000406217291 */ /* 0x002fe2000f8e18ff */
[----:B--2---:R-:W-:Y:S11]  /*1b00*/  @P0 BRA `(.L_x_27) ;  /* 0x00000000000c0947 */ /* 0x004ff60003800000 */
[----:B------:R-:W-:Y:S04]  /*1b10*/  SHF.L.U32 R5, R15, 0x1f, RZ ;  /* 0x0000001f0f057819 */ /* 0x000fe800000006ff */
[----:B------:R-:W2:Y:S02]  /*1b20*/  SYNCS.PHASECHK.TRANS64.TRYWAIT P0, [UR33+0x38], R5 ;  /* 0x00003805ff0075a7 */ /* 0x000ea40008001121 */
[----:B--2---:R-:W-:Y:S05]  /*1b30*/  @!P0 BRA `(.L_x_28) ;  /* 0x0000004800ec8947 */ /* 0x004fea0003800000 */
.L_x_27:
[----:B------:R2:W-:Y:S01]  /*1b40*/  @!P5 SYNCS.ARRIVE.TRANS64 RZ, [UR33], R3 ;  /* 0x00000003ffffd9a7 */ /* 0x0005e20008000021 */
[----:B------:R-:W-:Y:S04]  /*1b50*/  BSSY.RECONVERGENT B0, `(.L_x_29) ;  /* 0x0000003000007945 */ /* 0x000fe80003800200 */
[----:B------:R-:W-:Y:S05]  /*1b60*/  @P4 BRA `(.L_x_30) ;  /* 0x0000000000044947 */ /* 0x000fea0003800000 */
[----:B------:R-:W-:Y:S05]  /*1b70*/  BPT.TRAP 0x1 ;  /* 0x000000040000795c */ /* 0x000fea0000300000 */
.L_x_30:
[----:B------:R-:W-:Y:S05]  /*1b80*/  BSYNC.RECONVERGENT B0 ;  /* 0x0000000000007941 */ /* 0x000fea0003800200 */
.L_x_29:
        /* <DEDUP_REMOVED lines=12> */
[----:B------:R-:W-:Y:S01]  /*1c50*/  UMOV UR40, 0x0 ;  /* 0x0000000000287882 */ /* 0x000fe20000000000 */
[----:B------:R-:W-:Y:S01]  /*1c60*/  UMOV UR41, 0x10000000 ;  /* 0x1000000000297882 */ /* 0x000fe20000000000 */
[----:B------:R-:W-:Y:S01]  /*1c70*/  UIADD3 UR26, UPT, UPT, UR34, 0x80, URZ ;  /* 0x00000080221a7890 */ /* 0x000fe2000fffe0ff */
[----:B------:R1:W1:Y:S01]  /*1c80*/  SYNCS.PHASECHK.TRANS64.TRYWAIT P0, [UR8+0x38], R2 ;  /* 0x00003802ff0075a7 */ /* 0x0002620008001108 */
[----:B------:R-:W-:Y:S02]  /*1c90*/  UIADD3 UR24, UPT, UPT, UR24, 0x3a00, URZ ;  /* 0x00003a0018187890 */ /* 0x000fe4000fffe0ff */
[----:B------:R-:W-:Y:S01]  /*1ca0*/  UIADD3 UR38, UP0, UPT, UR30, 0x180, URZ ;  /* 0x000001801e267890 */ /* 0x000fe2000ff1e0ff */
[----:B------:R1:W-:Y:S01]  /*1cb0*/  UTMALDG.3D [UR32], [UR42], desc[UR40] ;  /* 0x000028202a0075b4 */ /* 0x0003e20008011000 */
        /* <DEDUP_REMOVED lines=14> */
[----:B------:R-:W-:Y:S01]  /*1da0*/  UMOV UR9, UR33 ;  /* 0x0000002100097c82 */ /* 0x000fe20008000000 */
[----:B------:R-:W-:Y:S01]  /*1db0*/  UMOV UR10, UR26 ;  /* 0x0000001a000a7c82 */ /* 0x000fe20008000000 */
[----:B------:R-:W-:Y:S01]  /*1dc0*/  UIADD3 UR23, UPT, UPT, UR23, 0x1, URZ ;  /* 0x0000000117177890 */ /* 0x000fe2000fffe0ff */
[----:B------:R-:W-:Y:S03]  /*1dd0*/  UMOV UR6, UR13 ;  /* 0x0000000d00067c82 */ /* 0x000fe60008000000 */
[----:B------:R-:W-:Y:S01]  /*1de0*/  UISETP.NE.AND UP0, UPT, UR23, UR29, UPT ;  /* 0x0000001d1700728c */ /* 0x000fe2000bf05270 */
[----:B------:R1:W-:Y:S08]  /*1df0*/  UTMALDG.3D [UR8], [UR38], desc[UR40] ;  /* 0x00002808260075b4 */ /* 0x0003f00008011000 */
[----:B------:R-:W-:Y:S05]  /*1e00*/  BRA.U UP0, `(.L_x_31) ;  /* 0xfffffffd00347547 */ /* 0x000fea000b83ffff */
.L_x_26:
[----:B-1----:R-:W-:Y:S01]  /*1e10*/  LEA R2, R14, UR4, 0x3 ;  /* 0x000000040e027c11 */ /* 0x002fe2000f8e18ff */
[----:B------:R-:W-:Y:S01]  /*1e20*/  NOP ;  /* 0x0000000000007918 */ /* 0x000fe20000000000 */
[----:B--2---:R-:W-:Y:S02]  /*1e30*/  SHF.L.U32 R3, R12, 0x1f, RZ ;  /* 0x0000001f0c037819 */ /* 0x004fe400000006ff */
[----:B------:R-:W-:Y:S02]  /*1e40*/  LEA R4, R14, UR4, 0x4 ;  /* 0x000000040e047c11 */ /* 0x000fe4000f8e20ff */
[----:B------:R-:W1:Y:S02]  /*1e50*/  SYNCS.PHASECHK.TRANS64.TRYWAIT P0, [R2+URZ+0x90], R3 ;  /* 0x00009003020075a7 */ /* 0x000e6400080011ff */
[----:B-1----:R-:W-:Y:S05]  /*1e60*/  @!P0 BRA `(.L_x_32) ;  /* 0x0000004800388947 */ /* 0x002fea0003800000 */
.L_x_98:
[----:B------:R-:W2:Y:S01]  /*1e70*/  LDS.128 R4, [R4+0x120] ;  /* 0x0001200004047984 */ /* 0x000ea20000000c00 */
[----:B---3--:R-:W-:Y:S01]  /*1e80*/  ISETP.GE.AND P0, PT, R22, 0x1, PT ;  /* 0x000000011600780c */ /* 0x008fe20003f06270 */
[----:B-1----:R-:W-:Y:S01]  /*1e90*/  VIADD R2, R2, 0xa0 ;  /* 0x000000a002027836 */ /* 0x002fe20000000000 */
[----:B------:R-:W-:Y:S01]  /*1ea0*/  @!PT LDS RZ, [RZ] ;  /* 0x00000000fffff984 */ /* 0x000fe20000000800 */
[----:B------:R-:W-:Y:S01]  /*1eb0*/  @!PT LDS RZ, [RZ] ;  /* 0x00000000fffff984 */ /* 0x000fe20000000800 */
[----:B------:R-:W-:Y:S01]  /*1ec0*/  @!PT LDS RZ, [RZ] ;  /* 0x00000000fffff984 */ /* 0x000fe20000000800 */
[----:B------:R-:W-:Y:S01]  /*1ed0*/  @!PT LDS RZ, [RZ] ;  /* 0x00000000fffff984 */ /* 0x000fe20000000800 */
[----:B------:R1:W-:Y:S06]  /*1ee0*/  MEMBAR.ALL.CTA ;  /* 0x0000000000007992 */ /* 0x0003ec0000008000 */
[----:B-1----:R-:W1:Y:S01]  /*1ef0*/  FENCE.VIEW.ASYNC.S ;  /* 0x00000000000073c6 */ /* 0x002e620000000000 */
[----:B------:R-:W-:-:S04]  /*1f00*/  PRMT R2, RZ, 0x654, R2 ;  /* 0x00000654ff027816 */ /* 0x000fc80000000002 */
[----:B-1----:R1:W-:Y:S01]  /*1f10*/  SYNCS.ARRIVE.TRANS64.RED.A1T0 RZ, [R2+URZ], RZ ;  /* 0x000000ff02ff79a7 */ /* 0x0023e200081004ff */
[----:B--2---:R-:W-:-:S13]  /*1f20*/  LOP3.LUT P2, RZ, R6, 0x1, RZ, 0xc0, !PT ;  /* 0x0000000106ff7812 */ /* 0x004fda000784c0ff */
[----:B------:R-:W-:Y:S01]  /*1f30*/  @P2 SHF.R.U32.HI R3, RZ, 0x10, R5 ;  /* 0x00000010ff032819 */ /* 0x000fe20000011605 */
[----:B------:R-:W-:Y:S01]  /*1f40*/  VOTEU.ANY UP0, P2 ;  /* 0x0000000000ff7886 */ /* 0x000fe20001000100 */
[----:B------:R-:W-:Y:S02]  /*1f50*/  @P2 MOV R13, R4 ;  /* 0x00000004000d2202 */ /* 0x000fe40000000f00 */
[----:B------:R-:W-:Y:S02]  /*1f60*/  @P2 R2UR.BROADCAST UR5, R3 ;  /* 0x00000000030522ca */ /* 0x000fe400008e0000 */
[----:B------:R-:W-:-:S11]  /*1f70*/  @P2 LOP3.LUT R11, R5, 0xffff, RZ, 0xc0, !PT ;  /* 0x0000ffff050b2812 */ /* 0x000fd600078ec0ff */
[----:B------:R-:W-:Y:S01]  /*1f80*/  @UP0 UMOV UR36, UR5 ;  /* 0x0000000500240c82 */ /* 0x000fe20008000000 */
[----:B-1----:R-:W-:Y:S05]  /*1f90*/  @!P0 BRA `(.L_x_33) ;  /* 0x0000000000b88947 */ /* 0x002fea0003800000 */
[----:B------:R-:W4:Y:S01]  /*1fa0*/  LDC.64 R4, c[0x0][0xb18] ;  /* 0x0002c600ff047b82 */ /* 0x000f220000000a00 */
[----:B------:R-:W-:-:S07]  /*1fb0*/  ISETP.NE.AND P3, PT, R22, 0x1, PT ;  /* 0x000000011600780c */ /* 0x000fce0003f65270 */
[----:B------:R-:W1:Y:S08]  /*1fc0*/  LDC.64 R6, c[0x0][0xb10] ;  /* 0x0002c400ff067b82 */ /* 0x000e700000000a00 */
[----:B------:R-:W2:Y:S08]  /*1fd0*/  LDC R16, c[0x0][0xb20] ;  /* 0x0002c800ff107b82 */ /* 0x000eb00000000800 */
[----:B------:R-:W3:Y:S01]  /*1fe0*/  LDC R18, c[0x0][0xb0c] ;  /* 0x0002c300ff127b82 */ /* 0x000ee20000000800 */
[----:B----4-:R-:W-:Y:S01]  /*1ff0*/  IMAD.HI.U32 R17, R0, R5, RZ ;  /* 0x0000000500117227 */ /* 0x010fe200078e00ff */
[----:B------:R-:W-:-:S03]  /*2000*/  ISETP.NE.AND P0, PT, R4, 0x1, PT ;  /* 0x000000010400780c */ /* 0x000fc60003f05270 */
[----:B------:R-:W-:-:S03]  /*2010*/  IMAD.HI.U32 R5, R11, R5, RZ ;  /* 0x000000050b057227 */ /* 0x000fc600078e00ff */
[----:B------:R-:W4:Y:S01]  /*2020*/  LDC.64 R2, c[0x0][0xb28] ;  /* 0x0002ca00ff027b82 */ /* 0x000f220000000a00 */
[----:B-1----:R-:W-:-:S04]  /*2030*/  IMAD.HI.U32 R20, R9, R6, RZ ;  /* 0x0000000609147227 */ /* 0x002fc800078e00ff */
[----:B------:R-:W-:Y:S01]  /*2040*/  IMAD.HI.U32 R24, R13, R6, RZ ;  /* 0x000000060d187227 */ /* 0x000fe200078e00ff */
[----:B------:R-:W-:Y:S02]  /*2050*/  SHF.R.U32.HI R20, RZ, R7, R20 ;  /* 0x00000007ff147219 */ /* 0x000fe40000011614 */
[-C--:B--2---:R-:W-:Y:S02]  /*2060*/  SHF.R.U32.HI R17, RZ, R16.reuse, R17 ;  /* 0x00000010ff117219 */ /* 0x084fe40000011611 */
[----:B------:R-:W-:Y:S02]  /*2070*/  SHF.R.U32.HI R16, RZ, R16, R5 ;  /* 0x00000010ff107219 */ /* 0x000fe40000011605 */
[----:B------:R-:W-:Y:S02]  /*2080*/  SEL R17, R0, R17, !P0 ;  /* 0x0000001100117207 */ /* 0x000fe40004000000 */
[----:B------:R-:W-:Y:S02]  /*2090*/  SHF.R.U32.HI R24, RZ, R7, R24 ;  /* 0x00000007ff187219 */ /* 0x000fe40000011618 */
[----:B---3--:R-:W-:-:S02]  /*20a0*/  ISETP.NE.AND P1, PT, R18, 0x1, PT ;  /* 0x000000011200780c */ /* 0x008fc40003f25270 */
[----:B------:R-:W-:Y:S02]  /*20b0*/  SEL R5, R11, R16, !P0 ;  /* 0x000000100b057207 */ /* 0x000fe40004000000 */
[----:B------:R-:W-:Y:S02]  /*20c0*/  SEL R19, R9, R20, !P1 ;  /* 0x0000001409137207 */ /* 0x000fe40004800000 */
[----:B------:R-:W-:Y:S01]  /*20d0*/  SEL R7, R13, R24, !P1 ;  /* 0x000000180d077207 */ /* 0x000fe20004800000 */
[----:B----4-:R-:W-:-:S04]  /*20e0*/  IMAD.HI.U32 R20, R17, R2, RZ ;  /* 0x0000000211147227 */ /* 0x010fc800078e00ff */
        /* <DEDUP_REMOVED lines=10> */
[----:B------:R-:W-:-:S04]  /*2190*/  @!P0 IMAD.HI.U32 R16, R7, R2, RZ ;  /* 0x0000000207108227 */ /* 0x000fc800078e00ff */
[----:B------:R-:W-:Y:S01]  /*21a0*/  IMAD.MOV R2, RZ, RZ, -R6 ;  /* 0x000000ffff027224 */ /* 0x000fe200078e0a06 */
[----:B------:R-:W-:-:S03]  /*21b0*/  @!P0 SHF.R.U32.HI R16, RZ, R3, R16 ;  /* 0x00000003ff108219 */ /* 0x000fc60000011610 */
[----:B------:R-:W-:Y:S01]  /*21c0*/  IMAD R2, R22, R2, R5 ;  /* 0x0000000216027224 */ /* 0x000fe200078e0205 */
        /* <DEDUP_REMOVED lines=11> */
.L_x_33:
[----:B------:R-:W1:Y:S02]  /*2280*/  LDCU UR5, c[0x0][0xb30] ;  /* 0x00016600ff0577ac */ /* 0x000e640008000800 */
[----:B-1----:R-:W-:-:S09]  /*2290*/  UISETP.NE.AND UP0, UPT, UR5, 0x1, UPT ;  /* 0x000000010500788c */ /* 0x002fd2000bf05270 */
[----:B------:R-:W-:Y:S05]  /*22a0*/  BRA.U UP0, `(.L_x_34) ;  /* 0x0000000100407547 */ /* 0x000fea000b800000 */
[----:B------:R-:W1:Y:S08]  /*22b0*/  LDC.64 R4, c[0x0][0xb10] ;  /* 0x0002c400ff047b82 */ /* 0x000e700000000a00 */
[----:B------:R-:W2:Y:S08]  /*22c0*/  LDC.64 R2, c[0x0][0xb18] ;  /* 0x0002c600ff027b82 */ /* 0x000eb00000000a00 */
[----:B------:R-:W3:Y:S08]  /*22d0*/  LDC R6, c[0x0][0xb20] ;  /* 0x0002c800ff067b82 */ /* 0x000ef00000000800 */
[----:B------:R-:W4:Y:S01]  /*22e0*/  LDC R16, c[0x0][0xb0c] ;  /* 0x0002c300ff107b82 */ /* 0x000f220000000800 */
[----:B-1----:R-:W-:-:S05]  /*22f0*/  IMAD.HI.U32 R4, R13, R4, RZ ;  /* 0x000000040d047227 */ /* 0x002fca00078e00ff */
[----:B------:R-:W-:Y:S01]  /*2300*/  SHF.R.U32.HI R4, RZ, R5, R4 ;  /* 0x00000005ff047219 */ /* 0x000fe20000011604 */
[----:B--2---:R-:W-:Y:S01]  /*2310*/  IMAD.HI.U32 R3, R11, R3, RZ ;  /* 0x000000030b037227 */ /* 0x004fe200078e00ff */
[----:B------:R-:W-:-:S04]  /*2320*/  ISETP.NE.AND P0, PT, R2, 0x1, PT ;  /* 0x000000010200780c */ /* 0x000fc80003f05270 */
[----:B---3--:R-:W-:-:S04]  /*2330*/  SHF.R.U32.HI R6, RZ, R6, R3 ;  /* 0x00000006ff067219 */ /* 0x008fc80000011603 */
[----:B------:R-:W-:Y:S02]  /*2340*/  SEL R3, R11, R6, !P0 ;  /* 0x000000060b037207 */ /* 0x000fe40004000000 */
[----:B----4-:R-:W-:-:S04]  /*2350*/  ISETP.NE.AND P1, PT, R16, 0x1, PT ;  /* 0x000000011000780c */ /* 0x010fc80003f25270 */
[----:B------:R-:W-:-:S05]  /*2360*/  SEL R4, R13, R4, !P1 ;  /* 0x000000040d047207 */ /* 0x000fca0004800000 */
[----:B------:R-:W-:Y:S02]  /*2370*/  IMAD.IADD R5, R3, 0x1, -R4 ;  /* 0x0000000103057824 */ /* 0x000fe400078e0a04 */
[----:B------:R-:W-:Y:S02]  /*2380*/  IMAD.IADD R3, R4, 0x1, -R3 ;  /* 0x0000000104037824 */ /* 0x000fe400078e0a03 */
[----:B------:R-:W-:Y:S02]  /*2390*/  IMAD R13, R5, R16, R13 ;  /* 0x00000010050d7224 */ /* 0x000fe400078e020d */
[----:B------:R-:W-:-:S07]  /*23a0*/  IMAD R11, R3, R2, R11 ;  /* 0x00000002030b7224 */ /* 0x000fce00078e020b */
.L_x_34:
[----:B------:R-:W-:Y:S01]  /*23b0*/  VIADD R14, R14, 0x1 ;  /* 0x000000010e0e7836 */ /* 0x000fe20000000000 */
[----:B------:R-:W-:Y:S01]  /*23c0*/  PLOP3.LUT P1, PT, PT, PT, PT, 0x80, 0x8 ;  /* 0x000000000008781c */ /* 0x000fe20003f2f070 */
[----:B------:R-:W-:Y:S02]  /*23d0*/  IMAD.IADD R67, R13, 0x1, R66 ;  /* 0x000000010d437824 */ /* 0x000fe400078e0242 */
[----:B------:R-:W-:Y:S01]  /*23e0*/  IMAD.IADD R65, R11, 0x1, R64 ;  /* 0x000000010b417824 */ /* 0x000fe200078e0240 */
[----:B------:R-:W-:-:S04]  /*23f0*/  ISETP.NE.AND P0, PT, R14, 0x2, PT ;  /* 0x000000020e00780c */ /* 0x000fc80003f05270 */
[----:B------:R-:W-:Y:S02]  /*2400*/  SEL R3, RZ, 0x1, P0 ;  /* 0x00000001ff037807 */ /* 0x000fe40000000000 */
[----:B------:R-:W-:Y:S02]  /*2410*/  SEL R14, R14, RZ, P0 ;  /* 0x000000ff0e0e7207 */ /* 0x000fe40000000000 */
[----:B------:R-:W-:Y:S01]  /*2420*/  LOP3.LUT R12, R12, R3, RZ, 0x3c, !PT ;  /* 0x000000030c0c7212 */ /* 0x000fe200078e3cff */
[----:B------:R-:W-:Y:S06]  /*2430*/  @P2 BRA `(.L_x_35) ;  /* 0xfffffff000402947 */ /* 0x000fec000383ffff */
[----:B------:R-:W-:Y:S01]  /*2440*/  UIADD3 UR4, UPT, UPT, UR4, 0x38, URZ ;  /* 0x0000003804047890 */ /* 0x000fe2000fffe0ff */
[----:B------:R-:W-:-:S03]  /*2450*/  SHF.L.U32 R3, R15, 0x1f, RZ ;  /* 0x0000001f0f037819 */ /* 0x000fc600000006ff */
[----:B------:R-:W-:-:S09]  /*2460*/  ULEA UR5, UR13, UR4, 0x3 ;  /* 0x000000040d057291 */ /* 0x000fd2000f8e18ff */
[----:B------:R-:W1:Y:S02]  /*2470*/  SYNCS.PHASECHK.TRANS64.TRYWAIT P0, [UR5], R3 ;  /* 0x00000003ff0075a7 */ /* 0x000e640008001105 */
[----:B-1----:R-:W-:Y:S05]  /*2480*/  @!P0 BRA `(.L_x_36) ;  /* 0x0000004000c48947 */ /* 0x002fea0003800000 */
.L_x_100:
[----:B------:R-:W-:-:S04]  /*2490*/  UIADD3 UR6, UPT, UPT, UR13, 0x1, URZ ;  /* 0x000000010d067890 */ /* 0x000fc8000fffe0ff */
[----:B------:R-:W-:-:S04]  /*24a0*/  UISETP.NE.AND UP0, UPT, UR6, 0x7, UPT ;  /* 0x000000070600788c */ /* 0x000fc8000bf05270 */
[----:B------:R-:W-:Y:S02]  /*24b0*/  USEL UR7, URZ, 0x1, UP0 ;  /* 0x00000001ff077887 */ /* 0x000fe40008000000 */
[----:B------:R-:W-:-:S04]  /*24c0*/  USEL UR6, UR6, URZ, UP0 ;  /* 0x000000ff06067287 */ /* 0x000fc80008000000 */
[----:B------:R-:W-:Y:S01]  /*24d0*/  ULEA UR5, UR6, UR4, 0x3 ;  /* 0x0000000406057291 */ /* 0x000fe2000f8e18ff */
[----:B------:R-:W-:-:S04]  /*24e0*/  LOP3.LUT R2, R15, UR7, RZ, 0x3c, !PT ;  /* 0x000000070f027c12 */ /* 0x000fc8000f8e3cff */
[----:B-1----:R-:W-:-:S04]  /*24f0*/  SHF.L.U32 R3, R2, 0x1f, RZ ;  /* 0x0000001f02037819 */ /* 0x002fc800000006ff */
[----:B------:R-:W1:Y:S02]  /*2500*/  SYNCS.PHASECHK.TRANS64.TRYWAIT P0, [UR5], R3 ;  /* 0x00000003ff0075a7 */ /* 0x000e640008001105 */
[----:B-1----:R-:W-:Y:S05]  /*2510*/  @!P0 BRA `(.L_x_37) ;  /* 0x0000004000b88947 */ /* 0x002fea0003800000 */
.L_x_102:
        /* <DEDUP_REMOVED lines=9> */
.L_x_104:
        /* <DEDUP_REMOVED lines=9> */
.L_x_106:
        /* <DEDUP_REMOVED lines=9> */
.L_x_108:
        /* <DEDUP_REMOVED lines=9> */
.L_x_110:
[----:B------:R-:W-:-:S04]  /*2760*/  UIADD3 UR6, UPT, UPT, UR6, 0x1, URZ ;  /* 0x0000000106067890 */ /* 0x000fc8000fffe0ff */
[----:B------:R-:W-:-:S04]  /*2770*/  UISETP.NE.AND UP0, UPT, UR6, 0x7, UPT ;  /* 0x000000070600788c */ /* 0x000fc8000bf05270 */
[----:B------:R-:W-:Y:S02]  /*2780*/  USEL UR5, URZ, 0x1, UP0 ;  /* 0x00000001ff057887 */ /* 0x000fe40008000000 */
[----:B------:R-:W-:-:S04]  /*2790*/  USEL UR6, UR6, URZ, UP0 ;  /* 0x000000ff06067287 */ /* 0x000fc80008000000 */
[----:B------:R-:W-:Y:S01]  /*27a0*/  ULEA UR6, UR6, UR4, 0x3 ;  /* 0x0000000406067291 */ /* 0x000fe2000f8e18ff */
[----:B-1----:R-:W-:-:S04]  /*27b0*/  LOP3.LUT R3, R2, UR5, RZ, 0x3c, !PT ;  /* 0x0000000502037c12 */ /* 0x002fc8000f8e3cff */
[----:B------:R-:W-:Y:S01]  /*27c0*/  SHF.L.U32 R3, R3, 0x1f, RZ ;  /* 0x0000001f03037819 */ /* 0x000fe200000006ff */
[----:B----4-:R-:W-:-:S07]  /*27d0*/  IMAD.U32 R0, RZ, RZ, UR6 ;  /* 0x00000006ff007e24 */ /* 0x010fce000f8e00ff */
.L_x_42:
[----:B-1----:R1:W2:Y:S02]  /*27e0*/  SYNCS.PHASECHK.TRANS64.TRYWAIT P0, [R0+URZ], R3 ;  /* 0x00000003000075a7 */ /* 0x0022a400080011ff */
[----:B--2---:R-:W-:Y:S05]  /*27f0*/  @!P0 NANOSLEEP.SYNCS 0x989680 ;  /* 0x009896800000895d */ /* 0x004fea0003900000 */
[----:B------:R-:W2:Y:S02]  /*2800*/  @!P0 SYNCS.PHASECHK.TRANS64 P0, [R0+URZ], R3 ;  /* 0x00000003000085a7 */ /* 0x000ea400080010ff */
[----:B--2---:R-:W-:Y:S05]  /*2810*/  @P0 EXIT ;  /* 0x000000000000094d */ /* 0x004fea0003800000 */
[----:B------:R-:W-:Y:S05]  /*2820*/  BRA `(.L_x_42) ;  /* 0xfffffffc00ec7947 */ /* 0x000fea000383ffff */
.L_x_17:
[----:B------:R-:W-:-:S04]  /*2830*/  UISETP.NE.AND UP1, UPT, UR37, URZ, UPT ;  /* 0x000000ff2500728c */ /* 0x000fc8000bf25270 */
[----:B------:R-:W-:-:S09]  /*2840*/  UISETP.NE.OR UP1, UPT, UR8, 0x1, UP1 ;  /* 0x000000010800788c */ /* 0x000fd20008f25670 */
[----:B------:R-:W-:Y:S05]  /*2850*/  BRA.U UP1, `(.L_x_43) ;  /* 0x0000000501487547 */ /* 0x000fea000b800000 */
[----:B------:R-:W-:Y:S01]  /*2860*/  ISETP.NE.AND P2, PT, R2, RZ, PT ;  /* 0x000000ff0200720c */ /* 0x000fe20003f45270 */
[----:B------:R-:W-:Y:S01]  /*2870*/  IMAD.MOV.U32 R12, RZ, RZ, 0x1 ;  /* 0x00000001ff0c7424 */ /* 0x000fe200078e00ff */
[----:B------:R-:W-:Y:S02]  /*2880*/  CS2R R10, SRZ ;  /* 0x00000000000a7805 */ /* 0x000fe4000001ff00 */
[----:B------:R-:W-:Y:S01]  /*2890*/  CS2R R8, SRZ ;  /* 0x0000000000087805 */ /* 0x000fe2000001ff00 */
[----:B------:R-:W-:Y:S01]  /*28a0*/  UMOV UR4, 0x400 ;  /* 0x0000040000047882 */ /* 0x000fe20000000000 */
[----:B------:R-:W-:Y:S01]  /*28b0*/  UMOV UR6, URZ ;  /* 0x000000ff00067c82 */ /* 0x000fe20008000000 */
[----:B------:R-:W-:-:S12]  /*28c0*/  ULEA UR37, UR37, UR4, 0x18 ;  /* 0x0000000425257291 */ /* 0x000fd8000f8ec0ff */
.L_x_47:
[----:B------:R-:W-:Y:S02]  /*28d0*/  LEA R0, R8, UR37, 0x3 ;  /* 0x0000002508007c11 */ /* 0x000fe4000f8e18ff */
[----:B------:R-:W-:-:S03]  /*28e0*/  SHF.L.U32 R5, R9, 0x1f, RZ ;  /* 0x0000001f09057819 */ /* 0x000fc600000006ff */
[----:B------:R-:W-:Y:S01]  /*28f0*/  VIADD R4, R0, 0x100 ;  /* 0x0000010000047836 */ /* 0x000fe20000000000 */
[----:B------:R-:W1:Y:S02]  /*2900*/  SYNCS.PHASECHK.TRANS64.TRYWAIT P0, [R0+URZ+0xf0], R5 ;  /* 0x0000f005000075a7 */ /* 0x000e6400080011ff */
[----:B-1----:R-:W-:Y:S05]  /*2910*/  @!P0 BRA `(.L_x_44) ;  /* 0x0000004000308947 */ /* 0x002fea0003800000 */
.L_x_111:
[----:B------:R-:W-:Y:S01]  /*2920*/  ULEA UR5, UR6, UR37, 0x3 ;  /* 0x0000002506057291 */ /* 0x000fe2000f8e18ff */
[----:B------:R-:W-:Y:S02]  /*2930*/  PRMT R4, RZ, 0x654, R4 ;  /* 0x00000654ff047816 */ /* 0x000fe40000000004 */
[----:B-1----:R-:W-:Y:S01]  /*2940*/  SHF.L.U32 R5, R12, 0x1f, RZ ;  /* 0x0000001f0c057819 */ /* 0x002fe200000006ff */
[----:B------:R-:W-:Y:S01]  /*2950*/  UIADD3 UR4, UPT, UPT, UR5, 0x90, URZ ;  /* 0x0000009005047890 */ /* 0x000fe2000fffe0ff */
[----:B------:R1:W-:Y:S05]  /*2960*/  SYNCS.ARRIVE.TRANS64.RED.A1T0 RZ, [R4+URZ], RZ ;  /* 0x000000ff04ff79a7 */ /* 0x0003ea00081004ff */
[----:B------:R-:W-:Y:S01]  /*2970*/  IMAD.U32 R7, RZ, RZ, UR4 ;  /* 0x00000004ff077e24 */ /* 0x000fe2000f8e00ff */
[----:B------:R-:W2:Y:S04]  /*2980*/  SYNCS.PHASECHK.TRANS64.TRYWAIT P0, [UR5+0xa0], R5 ;  /* 0x0000a005ff0075a7 */ /* 0x000ea80008001105 */
[----:B------:R-:W-:Y:S01]  /*2990*/  PRMT R6, R2, 0x654, R7 ;  /* 0x0000065402067816 */ /* 0x000fe20000000007 */
[----:B-1----:R-:W-:Y:S01]  /*29a0*/  @!P2 IMAD.MOV.U32 R4, RZ, RZ, 0x10 ;  /* 0x00000010ff04a424 */ /* 0x002fe200078e00ff */
[----:B--2---:R-:W-:Y:S06]  /*29b0*/  @!P0 BRA `(.L_x_45) ;  /* 0x00000040001c8947 */ /* 0x004fec0003800000 */
.L_x_113:
[----:B------:R-:W-:Y:S01]  /*29c0*/  ULEA UR4, UR6, UR37, 0x4 ;  /* 0x0000002506047291 */ /* 0x000fe2000f8e20ff */
[----:B------:R-:W-:Y:S01]  /*29d0*/  SEL R3, R6, R3, !P2 ;  /* 0x0000000306037207 */ /* 0x000fe20005000000 */
[----:B------:R-:W-:Y:S01]  /*29e0*/  UIADD3 UR5, UPT, UPT, UR5, 0x90, URZ ;  /* 0x0000009005057890 */ /* 0x000fe2000fffe0ff */
[----:B-1----:R-:W-:Y:S01]  /*29f0*/  LEA R0, R11, UR37, 0x3 ;  /* 0x000000250b007c11 */ /* 0x002fe2000f8e18ff */
[----:B------:R-:W-:Y:S01]  /*2a00*/  UIADD3 UR4, UPT, UPT, UR4, 0x120, URZ ;  /* 0x0000012004047890 */ /* 0x000fe2000fffe0ff */
[----:B------:R-:W-:Y:S01]  /*2a10*/  SHF.L.U32 R5, R10, 0x1f, RZ ;  /* 0x0000001f0a057819 */ /* 0x000fe200000006ff */
[----:B------:R1:W-:Y:S01]  /*2a20*/  @!P2 SYNCS.ARRIVE.TRANS64.RED RZ, [R3+URZ], R4 ;  /* 0x0000000403ffa9a7 */ /* 0x0003e200080004ff */
[----:B------:R-:W-:Y:S01]  /*2a30*/  UIADD3 UR6, UPT, UPT, UR6, 0x1, URZ ;  /* 0x0000000106067890 */ /* 0x000fe2000fffe0ff */
[----:B------:R-:W-:-:S03]  /*2a40*/  VIADD R8, R8, 0x1 ;  /* 0x0000000108087836 */ /* 0x000fc60000000000 */
[----:B------:R-:W-:Y:S02]  /*2a50*/  UISETP.NE.AND UP0, UPT, UR6, 0x2, UPT ;  /* 0x000000020600788c */ /* 0x000fe4000bf05270 */
[----:B------:R-:W-:Y:S06]  /*2a60*/  UGETNEXTWORKID.BROADCAST [UR4], [UR5] ;  /* 0x00000000040073ca */ /* 0x000fec0008000100 */
[----:B------:R-:W-:Y:S01]  /*2a70*/  USEL UR4, URZ, 0x1, UP0 ;  /* 0x00000001ff047887 */ /* 0x000fe20008000000 */
[----:B------:R-:W-:Y:S01]  /*2a80*/  ISETP.NE.AND P0, PT, R8, 0x2, PT ;  /* 0x000000020800780c */ /* 0x000fe20003f05270 */
[----:B------:R-:W-:Y:S01]  /*2a90*/  USEL UR6, UR6, URZ, UP0 ;  /* 0x000000ff06067287 */ /* 0x000fe20008000000 */
[----:B------:R-:W2:Y:S03]  /*2aa0*/  SYNCS.PHASECHK.TRANS64.TRYWAIT P1, [R0+URZ+0x90], R5 ;  /* 0x00009005000075a7 */ /* 0x000ea600080211ff */
[----:B------:R-:W-:Y:S01]  /*2ab0*/  LOP3.LUT R12, R12, UR4, RZ, 0x3c, !PT ;  /* 0x000000040c0c7c12 */ /* 0x000fe2000f8e3cff */
[----:B-12---:R-:W-:Y:S07]  /*2ac0*/  @!P1 BRA `(.L_x_46) ;  /* 0x0000003c00f09947 */ /* 0x006fee0003800000 */
.L_x_114:
[C---:B------:R-:W-:Y:S01]  /*2ad0*/  LEA R4, R11.reuse, UR37, 0x4 ;  /* 0x000000250b047c11 */ /* 0x040fe2000f8e20ff */
[----:B-1----:R-:W-:Y:S01]  /*2ae0*/  VIADD R0, R0, 0xa0 ;  /* 0x000000a000007836 */ /* 0x002fe20000000000 */
[----:B------:R-:W-:Y:S01]  /*2af0*/  SEL R8, R8, RZ, P0 ;  /* 0x000000ff08087207 */ /* 0x000fe20000000000 */
[----:B------:R-:W-:-:S03]  /*2b00*/  VIADD R11, R11, 0x1 ;  /* 0x000000010b0b7836 */ /* 0x000fc60000000000 */
[----:B------:R-:W1:Y:S01]  /*2b10*/  LDS.128 R4, [R4+0x120] ;  /* 0x0001200004047984 */ /* 0x000e620000000c00 */
[----:B------:R-:W-:Y:S02]  /*2b20*/  PRMT R0, RZ, 0x654, R0 ;  /* 0x00000654ff007816 */ /* 0x000fe40000000000 */
[C---:B------:R-:W-:Y:S01]  /*2b30*/  ISETP.NE.AND P1, PT, R11.reuse, 0x2, PT ;  /* 0x000000020b00780c */ /* 0x040fe20003f25270 */
[----:B------:R-:W-:Y:S01]  /*2b40*/  @!PT LDS RZ, [RZ] ;  /* 0x00000000fffff984 */ /* 0x000fe20000000800 */
[----:B------:R-:W-:Y:S01]  /*2b50*/  @!PT LDS RZ, [RZ] ;  /* 0x00000000fffff984 */ /* 0x000fe20000000800 */
[----:B------:R-:W-:Y:S01]  /*2b60*/  @!PT LDS RZ, [RZ] ;  /* 0x00000000fffff984 */ /* 0x000fe20000000800 */
[----:B------:R-:W-:Y:S01]  /*2b70*/  @!PT LDS RZ, [RZ] ;  /* 0x00000000fffff984 */ /* 0x000fe20000000800 */
[----:B------:R2:W-:Y:S06]  /*2b80*/  MEMBAR.ALL.CTA ;  /* 0x0000000000007992 */ /* 0x0005ec0000008000 */
[----:B--2---:R-:W2:Y:S01]  /*2b90*/  FENCE.VIEW.ASYNC.S ;  /* 0x00000000000073c6 */ /* 0x004ea20000000000 */
[----:B------:R-:W-:Y:S01]  /*2ba0*/  SEL R11, R11, RZ, P1 ;  /* 0x000000ff0b0b7207 */ /* 0x000fe20000800000 */
[----:B--2---:R2:W-:Y:S01]  /*2bb0*/  SYNCS.ARRIVE.TRANS64.RED.A1T0 RZ, [R0+URZ], RZ ;  /* 0x000000ff00ff79a7 */ /* 0x0045e200081004ff */
[----:B-1----:R-:W-:-:S02]  /*2bc0*/  LOP3.LUT P3, RZ, R6, 0x1, RZ, 0xc0, !PT ;  /* 0x0000000106ff7812 */ /* 0x002fc4000786c0ff */
[----:B------:R-:W-:-:S04]  /*2bd0*/  SEL R5, RZ, 0x1, P1 ;  /* 0x00000001ff057807 */ /* 0x000fc80000800000 */
[----:B------:R-:W-:Y:S02]  /*2be0*/  LOP3.LUT R10, R10, R5, RZ, 0x3c, !PT ;  /* 0x000000050a0a7212 */ /* 0x000fe400078e3cff */
[----:B--2---:R-:W-:-:S04]  /*2bf0*/  SEL R0, RZ, 0x1, P0 ;  /* 0x00000001ff007807 */ /* 0x004fc80000000000 */
[----:B------:R-:W-:Y:S01]  /*2c00*/  LOP3.LUT R9, R9, R0, RZ, 0x3c, !PT ;  /* 0x0000000009097212 */ /* 0x000fe200078e3cff */
[----:B------:R-:W-:Y:S06]  /*2c10*/  @P3 BRA `(.L_x_47) ;  /* 0xfffffffc002c3947 */ /* 0x000fec000383ffff */
[----:B------:R-:W-:Y:S01]  /*2c20*/  ULEA UR5, UR6, UR37, 0x3 ;  /* 0x0000002506057291 */ /* 0x000fe2000f8e18ff */
[----:B------:R-:W-:-:S08]  /*2c30*/  SHF.L.U32 R3, R12, 0x1f, RZ ;  /* 0x0000001f0c037819 */ /* 0x000fd000000006ff */
[----:B------:R-:W1:Y:S02]  /*2c40*/  SYNCS.PHASECHK.TRANS64 P0, [UR5+0xa0], R3 ;  /* 0x0000a003ff0075a7 */ /* 0x000e640008001005 */
[----:B-1----:R-:W-:Y:S05]  /*2c50*/  @P0 BRA `(.L_x_48) ;  /* 0x0000000000080947 */ /* 0x002fea0003800000 */
[----:B------:R-:W1:Y:S02]  /*2c60*/  SYNCS.PHASECHK.TRANS64.TRYWAIT P0, [UR5+0xa0], R3 ;  /* 0x0000a003ff0075a7 */ /* 0x000e640008001105 */
[----:B-1----:R-:W-:Y:S05]  /*2c70*/  @!P0 BRA `(.L_x_49) ;  /* 0x0000003c00988947 */ /* 0x002fea0003800000 */
.L_x_48:
[----:B------:R-:W-:-:S04]  /*2c80*/  UIADD3 UR4, UPT, UPT, UR6, 0x1, URZ ;  /* 0x0000000106047890 */ /* 0x000fc8000fffe0ff */
[----:B------:R-:W-:-:S04]  /*2c90*/  UISETP.NE.AND UP0, UPT, UR4, 0x2, UPT ;  /* 0x000000020400788c */ /* 0x000fc8000bf05270 */
[----:B------:R-:W-:Y:S02]  /*2ca0*/  USEL UR7, URZ, 0x1, UP0 ;  /* 0x00000001ff077887 */ /* 0x000fe40008000000 */
[----:B------:R-:W-:-:S04]  /*2cb0*/  USEL UR4, UR4, URZ, UP0 ;  /* 0x000000ff04047287 */ /* 0x000fc80008000000 */
[----:B------:R-:W-:Y:S01]  /*2cc0*/  ULEA UR4, UR4, UR37, 0x3 ;  /* 0x0000002504047291 */ /* 0x000fe2000f8e18ff */
[----:B-1----:R-:W-:-:S04]  /*2cd0*/  LOP3.LUT R3, R12, UR7, RZ, 0x3c, !PT ;  /* 0x000000070c037c12 */ /* 0x002fc8000f8e3cff */
[----:B------:R-:W-:-:S04]  /*2ce0*/  SHF.L.U32 R0, R3, 0x1f, RZ ;  /* 0x0000001f03007819 */ /* 0x000fc800000006ff */
[----:B------:R-:W1:Y:S02]  /*2cf0*/  SYNCS.PHASECHK.TRANS64 P0, [UR4+0xa0], R0 ;  /* 0x0000a000ff0075a7 */ /* 0x000e640008001004 */
[----:B-1----:R-:W-:Y:S05]  /*2d00*/  @P0 EXIT ;  /* 0x000000000000094d */ /* 0x002fea0003800000 */
[----:B------:R-:W-:Y:S02]  /*2d10*/  SHF.L.U32 R3, R3, 0x1f, RZ ;  /* 0x0000001f03037819 */ /* 0x000fe400000006ff */
[----:B------:R-:W-:-:S07]  /*2d20*/  MOV R0, UR4 ;  /* 0x0000000400007c02 */ /* 0x000fce0008000f00 */
.L_x_50:
[----:B-1----:R1:W2:Y:S02]  /*2d30*/  SYNCS.PHASECHK.TRANS64.TRYWAIT P0, [R0+URZ+0xa0], R3 ;  /* 0x0000a003000075a7 */ /* 0x0022a400080011ff */
[----:B--2---:R-:W-:Y:S05]  /*2d40*/  @!P0 NANOSLEEP.SYNCS 0x989680 ;  /* 0x009896800000895d */ /* 0x004fea0003900000 */
[----:B------:R-:W2:Y:S02]  /*2d50*/  @!P0 SYNCS.PHASECHK.TRANS64 P0, [R0+URZ+0xa0], R3 ;  /* 0x0000a003000085a7 */ /* 0x000ea400080010ff */
[----:B--2---:R-:W-:Y:S05]  /*2d60*/  @P0 EXIT ;  /* 0x000000000000094d */ /* 0x004fea0003800000 */
[----:B------:R-:W-:Y:S05]  /*2d70*/  BRA `(.L_x_50) ;  /* 0xfffffffc00ec7947 */ /* 0x000fea000383ffff */
.L_x_43:
[----:B------:R-:W-:-:S09]  /*2d80*/  UISETP.NE.AND UP1, UPT, UR8, URZ, UPT ;  /* 0x000000ff0800728c */ /* 0x000fd2000bf25270 */
[----:B------:R-:W-:Y:S05]  /*2d90*/  BRA.U UP1, `(.L_x_51) ;  /* 0x0000001101387547 */ /* 0x000fea000b800000 */
[----:B------:R-:W-:Y:S01]  /*2da0*/  UMOV UR4, 0x40 ;  /* 0x0000004000047882 */ /* 0x000fe20000000000 */
[----:B------:R-:W-:Y:S01]  /*2db0*/  NOP ;  /* 0x0000000000007918 */ /* 0x000fe20000000000 */
[----:B------:R-:W-:Y:S01]  /*2dc0*/  ULEA UR4, UR37, UR4, 0x18 ;  /* 0x0000000425047291 */ /* 0x000fe2000f8ec0ff */
[----:B------:R-:W-:Y:S02]  /*2dd0*/  UMOV UR5, 0x400 ;  /* 0x0000040000057882 */ /* 0x000fe40000000000 */
[----:B------:R-:W-:-:S06]  /*2de0*/  ULEA UR37, UR37, UR5, 0x18 ;  /* 0x0000000525257291 */ /* 0x000fcc000f8ec0ff */
[----:B------:R-:W1:Y:S02]  /*2df0*/  LDS.U8 R0, [UR4+0x1c] ;  /* 0x00001c04ff007984 */ /* 0x000e640008000000 */
[----:B-1----:R-:W-:-:S13]  /*2e00*/  ISETP.NE.AND P0, PT, R0, RZ, PT ;  /* 0x000000ff0000720c */ /* 0x002fda0003f05270 */
[----:B------:R-:W-:Y:S05]  /*2e10*/  @P0 BRA `(.L_x_52) ;  /* 0x0000000000580947 */ /* 0x000fea0003800000 */
[----:B------:R-:W-:-:S13]  /*2e20*/  ELECT P0, URZ, PT ;  /* 0x0000000000ff782f */ /* 0x000fda0003800000 */
[----:B------:R-:W-:Y:S05]  /*2e30*/  @!P0 BRA `(.L_x_53) ;  /* 0x0000000000608947 */ /* 0x000fea0003800000 */
[----:B------:R-:W-:Y:S01]  /*2e40*/  UMOV UR5, 0x10 ;  /* 0x0000001000057882 */ /* 0x000fe20000000000 */
[----:B------:R-:W-:Y:S01]  /*2e50*/  HFMA2 R0, -RZ, RZ, 0, 5.9604644775390625e-08 ;  /* 0x00000001ff007431 */ /* 0x000fe200000001ff */
[----:B------:R-:W-:-:S03]  /*2e60*/  MOV R2, 0xffff ;  /* 0x0000ffff00027802 */ /* 0x000fc60000000f00 */
[----:B------:R-:W-:Y:S04]  /*2e70*/  DEPBAR.LE SB1, 0x36 ;  /* 0x00009d800000791a */ /* 0x000fe80000000000 */
[----:B------:R-:W1:Y:S02]  /*2e80*/  UTCATOMSWS.FIND_AND_SET.ALIGN UP0, UR5, UR5 ;  /* 0x00000005000575e3 */ /* 0x000e640008000800 */
[----:B-1----:R-:W-:Y:S01]  /*2e90*/  MOV R3, UR5 ;  /* 0x0000000500037c02 */ /* 0x002fe20008000f00 */
[----:B------:R-:W-:Y:S06]  /*2ea0*/  BRA.U UP0, `(.L_x_54) ;  /* 0x0000000100187547 */ /* 0x000fec000b800000 */
.L_x_55:
[----:B------:R-:W-:Y:S05]  /*2eb0*/  NANOSLEEP 0x64 ;  /* 0x000000640000795d */ /* 0x000fea0003800000 */
[----:B------:R-:W-:-:S05]  /*2ec0*/  UMOV UR5, 0x10 ;  /* 0x0000001000057882 */ /* 0x000fca0000000000 */
[----:B------:R-:W-:Y:S04]  /*2ed0*/  DEPBAR.LE SB1, 0x36 ;  /* 0x00009d800000791a */ /* 0x000fe80000000000 */
[----:B------:R-:W1:Y:S02]  /*2ee0*/  UTCATOMSWS.FIND_AND_SET.ALIGN UP0, UR5, UR5 ;  /* 0x00000005000575e3 */ /* 0x000e640008000800 */
[----:B-1----:R-:W-:Y:S01]  /*2ef0*/  MOV R3, UR5 ;  /* 0x0000000500037c02 */ /* 0x002fe20008000f00 */
[----:B------:R-:W-:Y:S05]  /*2f00*/  BRA.U !UP0, `(.L_x_55) ;  /* 0xfffffffd08e87547 */ /* 0x000fea000b83ffff */
.L_x_54:
[-C--:B------:R-:W-:Y:S02]  /*2f10*/  SHF.L.U32 R2, R2, R3.reuse, RZ ;  /* 0x0000000302027219 */ /* 0x080fe400000006ff */
[----:B------:R-:W-:Y:S01]  /*2f20*/  SHF.L.U32 R0, R0, R3, RZ ;  /* 0x0000000300007219 */ /* 0x000fe200000006ff */
[----:B------:R-:W-:Y:S02]  /*2f30*/  IMAD.SHL.U32 R3, R3, 0x20, RZ ;  /* 0x0000002003037824 */ /* 0x000fe400078e00ff */
[----:B------:R1:W-:Y:S04]  /*2f40*/  ATOMS.OR RZ, [UR4+0x14], R2 ;  /* 0x00001402ffff798c */ /* 0x0003e8000b000004 */
[----:B------:R1:W-:Y:S04]  /*2f50*/  ATOMS.OR RZ, [UR4+0x18], R0 ;  /* 0x00001800ffff798c */ /* 0x0003e8000b000004 */
[----:B------:R1:W-:Y:S01]  /*2f60*/  STS [UR37+0x140], R3 ;  /* 0x00014003ff007988 */ /* 0x0003e20008000825 */
[----:B------:R-:W-:Y:S05]  /*2f70*/  BRA `(.L_x_53) ;  /* 0x0000000000107947 */ /* 0x000fea0003800000 */
.L_x_52:
[----:B------:R-:W-:Y:S02]  /*2f80*/  MOV R0, 0xffffffff ;  /* 0xffffffff00007802 */ /* 0x000fe40000000f00 */
[----:B------:R-:W-:-:S03]  /*2f90*/  MOV R2, 0x2fc0 ;  /* 0x00002fc000027802 */ /* 0x000fc60000000f00 */
[----:B------:R1:W-:Y:S04]  /*2fa0*/  STS [UR37+0x140], R0 ;  /* 0x00014000ff007988 */ /* 0x0003e80008000825 */
[----:B-1-3-5:R-:W-:Y:S05]  /*2fb0*/  CALL.REL.NOINC `($__internal_1_$__cuda_sm10x_tcgen05_guardrail_trap_phase_invalid_during_alloc) ;  /* 0x0000004000187944 */ /* 0x02afea0003c00000 */
.L_x_53:
[----:B------:R-:W-:Y:S05]  /*2fc0*/  WARPSYNC.ALL ;  /* 0x0000000000007948 */ /* 0x000fea0003800000 */
[----:B------:R-:W2:Y:S01]  /*2fd0*/  S2UR UR9, SR_CgaCtaId ;  /* 0x00000000000979c3 */ /* 0x000ea20000008800 */
[----:B------:R-:W-:Y:S01]  /*2fe0*/  UMOV UR4, 0x400 ;  /* 0x0000040000047882 */ /* 0x000fe20000000000 */
[----:B------:R-:W-:-:S06]  /*2ff0*/  NOP ;  /* 0x0000000000007918 */ /* 0x000fcc0000000000 */
[----:B------:R-:W-:Y:S06]  /*3000*/  BAR.ARV 0x6, 0xa0 ;  /* 0x0182800000007b1d */ /* 0x000fec0000002000 */
[----:B------:R-:W4:Y:S01]  /*3010*/  LDCU UR5, c[0x0][0x38c] ;  /* 0x00007180ff0577ac */ /* 0x000f220008000800 */
[----:B------:R-:W-:Y:S01]  /*3020*/  IMAD.MOV.U32 R11, RZ, RZ, 0x1 ;  /* 0x00000001ff0b7424 */ /* 0x000fe200078e00ff */
[----:B------:R-:W-:Y:S01]  /*3030*/  CS2R R8, SRZ ;  /* 0x0000000000087805 */ /* 0x000fe2000001ff00 */
[----:B------:R-:W-:Y:S01]  /*3040*/  IMAD.MOV.U32 R10, RZ, RZ, RZ ;  /* 0x000000ffff0a7224 */ /* 0x000fe200078e00ff */
[----:B------:R-:W-:Y:S01]  /*3050*/  UMOV UR12, URZ ;  /* 0x000000ff000c7c82 */ /* 0x000fe20008000000 */
[----:B------:R-:W-:Y:S01]  /*3060*/  UMOV UR11, URZ ;  /* 0x000000ff000b7c82 */ /* 0x000fe20008000000 */
[----:B------:R-:W-:Y:S01]  /*3070*/  UMOV UR30, 0x0 ;  /* 0x00000000001e7882 */ /* 0x000fe20000000000 */
[----:B------:R-:W-:Y:S01]  /*3080*/  UMOV UR31, 0x40c0010 ;  /* 0x040c0010001f7882 */ /* 0x000fe20000000000 */
[----:B------:R-:W-:Y:S01]  /*3090*/  UMOV UR28, 0x0 ;  /* 0x00000000001c7882 */ /* 0x000fe20000000000 */
[----:B------:R-:W-:Y:S01]  /*30a0*/  UMOV UR29, 0x40c0010 ;  /* 0x040c0010001d7882 */ /* 0x000fe20000000000 */
[----:B--2---:R-:W-:Y:S01]  /*30b0*/  ULEA UR9, UR9, UR4, 0x18 ;  /* 0x0000000409097291 */ /* 0x004fe2000f8ec0ff */
[----:B------:R-:W2:Y:S03]  /*30c0*/  LDCU UR4, c[0x0][0x38c] ;  /* 0x00007180ff0477ac */ /* 0x000ea60008000800 */
[----:B------:R-:W-:Y:S01]  /*30d0*/  UIADD3 UR10, UPT, UPT, UR9, 0x1a00, URZ ;  /* 0x00001a00090a7890 */ /* 0x000fe2000fffe0ff */
[----:B------:R-:W-:-:S04]  /*30e0*/  UMOV UR26, 0x0 ;  /* 0x00000000001a7882 */ /* 0x000fc80000000000 */
[----:B-1----:R-:W1:Y:S01]  /*30f0*/  LDS R0, [UR9+0x140] ;  /* 0x00014009ff007984 */ /* 0x002e620008000800 */
[----:B------:R-:W-:Y:S01]  /*3100*/  USHF.R.U32.HI UR10, URZ, 0x4, UR10 ;  /* 0x00000004ff0a7899 */ /* 0x000fe2000801160a */
[----:B------:R-:W-:Y:S01]  /*3110*/  UMOV UR27, 0x40c0010 ;  /* 0x040c0010001b7882 */ /* 0x000fe20000000000 */
[----:B------:R-:W-:Y:S02]  /*3120*/  UMOV UR24, 0x0 ;  /* 0x0000000000187882 */ /* 0x000fe40000000000 */
[----:B------:R-:W-:Y:S01]  /*3130*/  ULOP3.LUT UR10, UR10, 0x3fff, URZ, 0xc0, !UPT ;  /* 0x00003fff0a0a7892 */ /* 0x000fe2000f8ec0ff */
[----:B------:R-:W-:Y:S01]  /*3140*/  UMOV UR25, 0x40c0010 ;  /* 0x040c001000197882 */ /* 0x000fe20000000000 */
[----:B------:R-:W-:Y:S01]  /*3150*/  UMOV UR22, 0x0 ;  /* 0x0000000000167882 */ /* 0x000fe20000000000 */
[----:B------:R-:W-:Y:S01]  /*3160*/  UMOV UR23, 0x40c0010 ;  /* 0x040c001000177882 */ /* 0x000fe20000000000 */
[----:B------:R-:W-:Y:S01]  /*3170*/  UMOV UR20, 0x0 ;  /* 0x0000000000147882 */ /* 0x000fe20000000000 */
[----:B--2---:R-:W-:Y:S01]  /*3180*/  UIADD3 UR4, UPT, UPT, UR4, 0xff, URZ ;  /* 0x000000ff04047890 */ /* 0x004fe2000fffe0ff */
[----:B------:R-:W-:Y:S01]  /*3190*/  UMOV UR21, 0x40c0010 ;  /* 0x040c001000157882 */ /* 0x000fe20000000000 */
[----:B------:R-:W-:-:S02]  /*31a0*/  ULOP3.LUT UR10, UR10, 0x10000, URZ, 0xfc, !UPT ;  /* 0x000100000a0a7892 */ /* 0x000fc4000f8efcff */
[----:B------:R-:W-:Y:S02]  /*31b0*/  USHF.R.S32.HI UR8, URZ, 0x1f, UR4 ;  /* 0x0000001fff087899 */ /* 0x000fe40008011404 */
[----:B----4-:R-:W-:Y:S02]  /*31c0*/  UISETP.GE.AND UP3, UPT, UR5, 0x1, UPT ;  /* 0x000000010500788c */ /* 0x010fe4000bf66270 */
[----:B------:R-:W-:Y:S02]  /*31d0*/  ULEA.HI UR8, UR8, UR4, URZ, 0x8 ;  /* 0x0000000408087291 */ /* 0x000fe4000f8f40ff */
[----:B------:R-:W-:Y:S02]  /*31e0*/  UIADD3 UR4, UPT, UPT, UR9, 0x1da00, URZ ;  /* 0x0001da0009047890 */ /* 0x000fe4000fffe0ff */
[----:B------:R-:W-:Y:S02]  /*31f0*/  USHF.R.S32.HI UR8, URZ, 0x8, UR8 ;  /* 0x00000008ff087899 */ /* 0x000fe40008011408 */
[----:B------:R-:W-:-:S02]  /*3200*/  USHF.R.U32.HI UR4, URZ, 0x4, UR4 ;  /* 0x00000004ff047899 */ /* 0x000fc40008011604 */
[----:B------:R-:W-:Y:S02]  /*3210*/  UISETP.LT.AND UP0, UPT, UR8, 0x1, UPT ;  /* 0x000000010800788c */ /* 0x000fe4000bf01270 */
[----:B------:R-:W-:Y:S02]  /*3220*/  ULOP3.LUT UR4, UR4, 0x3fff, URZ, 0xc0, !UPT ;  /* 0x00003fff04047892 */ /* 0x000fe4000f8ec0ff */
[----:B------:R-:W-:Y:S02]  /*3230*/  USEL UR16, UR8, 0x1, !UP0 ;  /* 0x0000000108107887 */ /* 0x000fe4000c000000 */
[----:B------:R-:W-:Y:S02]  /*3240*/  ULOP3.LUT UR4, UR4, 0x10000, URZ, 0xfc, !UPT ;  /* 0x0001000004047892 */ /* 0x000fe4000f8efcff */
[----:B------:R-:W-:Y:S01]  /*3250*/  UIADD3 UR16, UPT, UPT, -UR16, URZ, URZ ;  /* 0x000000ff10107290 */ /* 0x000fe2000fffe1ff */
[----:B------:R-:W-:Y:S01]  /*3260*/  UMOV UR34, 0x0 ;  /* 0x0000000000227882 */ /* 0x000fe20000000000 */
[----:B------:R-:W-:Y:S01]  /*3270*/  UMOV UR35, 0x40c0010 ;  /* 0x040c001000237882 */ /* 0x000fe20000000000 */
[----:B-1----:R-:W-:Y:S01]  /*3280*/  R2UR UR13, R0 ;  /* 0x00000000000d72ca */ /* 0x002fe200000e0000 */
[----:B------:R-:W-:Y:S01]  /*3290*/  UMOV UR32, 0x0 ;  /* 0x0000000000207882 */ /* 0x000fe20000000000 */
[----:B------:R-:W-:-:S13]  /*32a0*/  UMOV UR33, 0x40c0010 ;  /* 0x040c001000217882 */ /* 0x000fda0000000000 */
.L_x_62:
[----:B------:R-:W-:Y:S02]  /*32b0*/  LEA R0, R10, UR9, 0x3 ;  /* 0x000000090a007c11 */ /* 0x000fe4000f8e18ff */
[----:B------:R-:W-:Y:S02]  /*32c0*/  SHF.L.U32 R5, R9, 0x1f, RZ ;  /* 0x0000001f09057819 */ /* 0x000fe400000006ff */
[----:B------:R-:W-:Y:S01]  /*32d0*/  PLOP3.LUT P0, PT, PT, PT, UP3, 0x80, 0x8 ;  /* 0x000000000008781c */ /* 0x000fe20003f0f038 */
[----:B------:R-:W-:Y:S01]  /*32e0*/  VIADD R3, R0, 0xa0 ;  /* 0x000000a000037836 */ /* 0x000fe20000000000 */
[----:B-1----:R-:W1:Y:S02]  /*32f0*/  SYNCS.PHASECHK.TRANS64.TRYWAIT P1, [R0+URZ+0x90], R5 ;  /* 0x00009005000075a7 */ /* 0x002e6400080211ff */
[----:B-1--4-:R-:W-:Y:S09]  /*3300*/  @!P1 BRA `(.L_x_56) ;  /* 0x00000038000c9947 */ /* 0x012ff20003800000 */
.L_x_116:
[----:B------:R-:W-:Y:S01]  /*3310*/  LEA R4, R10, UR9, 0x4 ;  /* 0x000000090a047c11 */ /* 0x000fe2000f8e20ff */
[----:B------:R-:W-:Y:S01]  /*3320*/  @UP3 ULEA UR5, UR11, UR9, 0x3 ;  /* 0x000000090b053291 */ /* 0x000fe2000f8e18ff */
[----:B------:R-:W-:Y:S01]  /*3330*/  PLOP3.LUT P2, PT, PT, PT, PT, 0x80, 0x8 ;  /* 0x000000000008781c */ /* 0x000fe20003f4f070 */
[----:B------:R-:W-:Y:S01]  /*3340*/  ULEA UR14, UR12, UR9, 0x3 ;  /* 0x000000090c0e7291 */ /* 0x000fe2000f8e18ff */
[----:B------:R-:W-:Y:S01]  /*3350*/  PRMT R3, RZ, 0x654, R3 ;  /* 0x00000654ff037816 */ /* 0x000fe20000000003 */
[----:B------:R-:W-:Y:S01]  /*3360*/  ULEA.HI UR15, UR12, UR12, URZ, 0x1 ;  /* 0x0000000c0c0f7291 */ /* 0x000fe2000f8f08ff */
[----:B-1----:R-:W1:Y:S01]  /*3370*/  LDS.128 R4, [R4+0x120] ;  /* 0x0001200004047984 */ /* 0x002e620000000c00 */
[----:B------:R-:W-:Y:S02]  /*3380*/  @P0 SHF.L.U32 R2, R8, 0x1f, RZ ;  /* 0x0000001f08020819 */ /* 0x000fe400000006ff */
[----:B------:R-:W-:Y:S01]  /*3390*/  SHF.L.U32 R0, R11, 0x1f, RZ ;  /* 0x0000001f0b007819 */ /* 0x000fe200000006ff */
[----:B------:R-:W-:Y:S01]  /*33a0*/  @!PT LDS RZ, [RZ] ;  /* 0x00000000fffff984 */ /* 0x000fe20000000800 */
[----:B------:R-:W-:Y:S01]  /*33b0*/  @!PT LDS RZ, [RZ] ;  /* 0x00000000fffff984 */ /* 0x000fe20000000800 */
[----:B------:R-:W-:Y:S01]  /*33c0*/  @!PT LDS RZ, [RZ] ;  /* 0x00000000fffff984 */ /* 0x000fe20000000800 */
[----:B------:R-:W-:Y:S01]  /*33d0*/  @!PT LDS RZ, [RZ] ;  /* 0x00000000fffff984 */ /* 0x000fe20000000800 */
[----:B------:R2:W-:Y:S06]  /*33e0*/  MEMBAR.ALL.CTA ;  /* 0x0000000000007992 */ /* 0x0005ec0000008000 */
[----:B--2---:R-:W2:Y:S02]  /*33f0*/  FENCE.VIEW.ASYNC.S ;  /* 0x00000000000073c6 */ /* 0x004ea40000000000 */
[----:B--2---:R2:W-:Y:S01]  /*3400*/  SYNCS.ARRIVE.TRANS64.RED.A1T0 RZ, [R3+URZ], RZ ;  /* 0x000000ff03ff79a7 */ /* 0x0045e200081004ff */
[----:B------:R2:W4:Y:S01]  /*3410*/  @P0 SYNCS.PHASECHK.TRANS64.TRYWAIT P2, [UR5], R2 ;  /* 0x00000002ff0005a7 */ /* 0x0005220008041105 */
[----:B------:R-:W-:-:S02]  /*3420*/  ULOP3.LUT UR5, UR15, 0xffe, URZ, 0xc0, !UPT ;  /* 0x00000ffe0f057892 */ /* 0x000fc4000f8ec0ff */
[----:B------:R-:W-:Y:S01]  /*3430*/  USHF.R.U32.HI UR15, URZ, 0x1, UR15 ;  /* 0x00000001ff0f7899 */ /* 0x000fe2000801160f */
[----:B-1----:R-:W-:Y:S01]  /*3440*/  LOP3.LUT P1, RZ, R6, 0x1, RZ, 0xc0, !PT ;  /* 0x0000000106ff7812 */ /* 0x002fe2000782c0ff */
[----:B------:R-:W-:Y:S02]  /*3450*/  UIADD3 UR5, UPT, UPT, -UR5, UR12, URZ ;  /* 0x0000000c05057290 */ /* 0x000fe4000fffe1ff */
[----:B------:R-:W-:-:S04]  /*3460*/  UIMAD UR15, UR15, 0x30, UR13 ;  /* 0x000000300f0f78a4 */ /* 0x000fc8000f8e020d */
[----:B------:R-:W-:Y:S01]  /*3470*/  ULEA UR15, UR5, UR15, 0x14 ;  /* 0x0000000f050f7291 */ /* 0x000fe2000f8ea0ff */
[----:B------:R-:W1:Y:S02]  /*3480*/  SYNCS.PHASECHK.TRANS64.TRYWAIT P0, [UR14+0xd0], R0 ;  /* 0x0000d000ff0075a7 */ /* 0x000e64000800110e */
[----:B-12-4-:R-:W-:Y:S09]  /*3490*/  @!P0 BRA `(.L_x_57) ;  /* 0x0000003400bc8947 */ /* 0x016ff20003800000 */
.L_x_118:
[----:B------:R-:W-:Y:S01]  /*34a0*/  IADD3 R10, PT, PT, R10, 0x1, RZ ;  /* 0x000000010a0a7810 */ /* 0x000fe20007ffe0ff */
[----:B------:R-:W-:Y:S06]  /*34b0*/  BRA.U !UP3, `(.L_x_58) ;  /* 0x000000050b107547 */ /* 0x000fec000b800000 */
[----:B------:R-:W-:Y:S01]  /*34c0*/  UPLOP3.LUT UP4, UPT, UPT, UPT, UPT, 0x40, 0x4 ;  /* 0x000000000004789c */ /* 0x000fe20003f8e870 */
[----:B------:R-:W-:Y:S01]  /*34d0*/  UMOV UR18, UR16 ;  /* 0x0000001000127c82 */ /* 0x000fe20008000000 */
[----:B------:R-:W-:Y:S01]  /*34e0*/  UMOV UR17, UR8 ;  /* 0x0000000800117c82 */ /* 0x000fe20008000000 */
[----:B------:R-:W-:-:S08]  /*34f0*/  UMOV UR5, UR11 ;  /* 0x0000000b00057c82 */ /* 0x000fd00008000000 */
.L_x_61:
[----:B------:R-:W-:Y:S02]  /*3500*/  UIADD3 UR18, UPT, UPT, UR18, 0x1, URZ ;  /* 0x0000000112127890 */ /* 0x000fe4000fffe0ff */
[----:B--2---:R-:W-:Y:S02]  /*3510*/  ULEA UR19, UR5, UR9, 0x3 ;  /* 0x0000000905137291 */ /* 0x004fe4000f8e18ff */
[----:B------:R-:W-:Y:S01]  /*3520*/  UISETP.NE.AND UP0, UPT, UR18, URZ, UPT ;  /* 0x000000ff1200728c */ /* 0x000fe2000bf05270 */
[----:B----4-:R-:W-:Y:S10]  /*3530*/  @P2 BRA `(.L_x_59) ;  /* 0x00000000000c2947 */ /* 0x010ff40003800000 */
[----:B-1----:R-:W-:Y:S04]  /*3540*/  SHF.L.U32 R3, R8, 0x1f, RZ ;  /* 0x0000001f08037819 */ /* 0x002fe800000006ff */
[----:B------:R-:W1:Y:S02]  /*3550*/  SYNCS.PHASECHK.TRANS64.TRYWAIT P0, [UR19], R3 ;  /* 0x00000003ff0075a7 */ /* 0x000e640008001113 */
[----:B-1----:R-:W-:Y:S05]  /*3560*/  @!P0 BRA `(.L_x_60) ;  /* 0x0000003400a08947 */ /* 0x002fea0003800000 */
.L_x_59:
[----:B------:R-:W-:Y:S01]  /*3570*/  UISETP.NE.AND UP1, UPT, UR17, 0x1, UPT ;  /* 0x000000011100788c */ /* 0x000fe2000bf25270 */
[----:B------:R-:W-:Y:S01]  /*3580*/  PLOP3.LUT P2, PT, PT, PT, PT, 0x80, 0x8 ;  /* 0x000000000008781c */ /* 0x000fe20003f4f070 */
[----:B------:R-:W-:Y:S02]  /*3590*/  UIADD3 UR11, UPT, UPT, UR5, 0x1, URZ ;  /* 0x00000001050b7890 */ /* 0x000fe4000fffe0ff */
[----:B------:R-:W-:Y:S02]  /*35a0*/  UIMAD UR6, UR5, 0x300, UR4 ;  /* 0x00000300050678a4 */ /* 0x000fe4000f8e0204 */
[----:B------:R-:W-:Y:S01]  /*35b0*/  UISETP.NE.AND UP2, UPT, UR11, 0x7, UPT ;  /* 0x000000070b00788c */ /* 0x000fe2000bf45270 */
[----:B------:R-:W-:Y:S01]  /*35c0*/  PLOP3.LUT P0, PT, PT, PT, UP1, 0x80, 0x8 ;  /* 0x000000000008781c */ /* 0x000fe20003f0f018 */
[----:B------:R-:W-:Y:S02]  /*35d0*/  ULEA UR64, UR5, UR10, 0xa ;  /* 0x0000000a05407291 */ /* 0x000fe4000f8e50ff */
[----:B------:R-:W-:Y:S02]  /*35e0*/  USEL UR37, URZ, 0x1, UP2 ;  /* 0x00000001ff257887 */ /* 0x000fe40009000000 */
[----:B------:R-:W-:Y:S02]  /*35f0*/  USEL UR11, UR11, URZ, UP2 ;  /* 0x000000ff0b0b7287 */ /* 0x000fe40009000000 */
[----:B------:R-:W-:Y:S02]  /*3600*/  UIADD3 UR62, UPT, UPT, UR6, 0x2, URZ ;  /* 0x00000002063e7890 */ /* 0x000fe4000fffe0ff */
[----:B------:R-:W-:Y:S01]  /*3610*/  @UP1 ULEA UR36, UR11, UR9, 0x3 ;  /* 0x000000090b241291 */ /* 0x000fe2000f8e18ff */
[----:B------:R-:W-:Y:S01]  /*3620*/  LOP3.LUT R8, R8, UR37, RZ, 0x3c, !PT ;  /* 0x0000002508087c12 */ /* 0x000fe2000f8e3cff */
[----:B------:R-:W-:Y:S02]  /*3630*/  UIADD3 UR60, UPT, UPT, UR64, 0x2, URZ ;  /* 0x00000002403c7890 */ /* 0x000fe4000fffe0ff */
[----:B------:R-:W-:Y:S01]  /*3640*/  UIADD3 UR58, UPT, UPT, UR6, 0x4, URZ ;  /* 0x00000004063a7890 */ /* 0x000fe2000fffe0ff */
[----:B-1----:R-:W-:Y:S01]  /*3650*/  @P0 SHF.L.U32 R0, R8, 0x1f, RZ ;  /* 0x0000001f08000819 */ /* 0x002fe200000006ff */
[----:B------:R-:W-:Y:S02]  /*3660*/  UIADD3 UR56, UPT, UPT, UR64, 0x4, URZ ;  /* 0x0000000440387890 */ /* 0x000fe4000fffe0ff */
[----:B------:R-:W-:Y:S01]  /*3670*/  UIADD3 UR54, UPT, UPT, UR6, 0x6, URZ ;  /* 0x0000000606367890 */ /* 0x000fe2000fffe0ff */
[----:B------:R2:W4:Y:S01]  /*3680*/  @P0 SYNCS.PHASECHK.TRANS64.TRYWAIT P2, [UR36], R0 ;  /* 0x00000000ff0005a7 */ /* 0x0005220008041124 */
[----:B------:R-:W-:Y:S02]  /*3690*/  UIADD3 UR52, UPT, UPT, UR64, 0x6, URZ ;  /* 0x0000000640347890 */ /* 0x000fe4000fffe0ff */
        /* <DEDUP_REMOVED lines=9> */
[----:B------:R-:W-:Y:S01]  /*3730*/  UIADD3 UR17, UPT, UPT, UR17, -0x1, URZ ;  /* 0xffffffff11117890 */ /* 0x000fe2000fffe0ff */
[----:B------:R-:W-:Y:S01]  /*3740*/  UMOV UR7, 0x40004040 ;  /* 0x4000404000077882 */ /* 0x000fe20000000000 */
[----:B------:R-:W-:Y:S01]  /*3750*/  UMOV UR65, 0x40004040 ;  /* 0x4000404000417882 */ /* 0x000fe20000000000 */
[----:B------:R-:W-:Y:S01]  /*3760*/  UMOV UR63, 0x40004040 ;  /* 0x40004040003f7882 */ /* 0x000fe20000000000 */
[----:B------:R2:W-:Y:S01]  /*3770*/  UTCQMMA gdesc[UR64], gdesc[UR6], tmem[UR15], tmem[UR30], idesc[UR31], UP4 ;  /* 0x00ff1e06400075ea */ /* 0x0005e2000a00030f */
[----:B------:R-:W-:Y:S01]  /*3780*/  UPLOP3.LUT UP4, UPT, UPT, UPT, UPT, 0x80, 0x8 ;  /* 0x000000000008789c */ /* 0x000fe20003f8f070 */
[----:B------:R-:W-:Y:S01]  /*3790*/  UMOV UR61, 0x40004040 ;  /* 0x40004040003d7882 */ /* 0x000fe20000000000 */
[----:B------:R-:W-:Y:S01]  /*37a0*/  UMOV UR59, 0x40004040 ;  /* 0x40004040003b7882 */ /* 0x000fe20000000000 */
[----:B------:R2:W-:Y:S01]  /*37b0*/  UTCQMMA gdesc[UR60], gdesc[UR62], tmem[UR15], tmem[UR28], idesc[UR29], UPT ;  /* 0x00ff1c3e3c0075ea */ /* 0x0005e2000b80030f */
        /* <DEDUP_REMOVED lines=14> */
[----:B------:R-:W-:Y:S01]  /*38a0*/  UMOV UR37, 0x40004040 ;  /* 0x4000404000257882 */ /* 0x000fe20000000000 */
[----:B------:R2:W-:Y:S01]  /*38b0*/  UTCQMMA gdesc[UR40], gdesc[UR42], tmem[UR15], tmem[UR34], idesc[UR35], UPT ;  /* 0x00ff222a280075ea */ /* 0x0005e2000b80030f */
[----:B------:R2:W-:Y:S01]  /*38c0*/  UTCQMMA gdesc[UR36], gdesc[UR38], tmem[UR15], tmem[UR32], idesc[UR33], UPT ;  /* 0x00ff2026240075ea */ /* 0x0005e2000b80030f */
[----:B------:R2:W-:Y:S01]  /*38d0*/  UTCBAR [UR19], URZ ;  /* 0x000000ff130073e9 */ /* 0x0005e200080000ff */
[----:B------:R-:W-:Y:S01]  /*38e0*/  UMOV UR5, UR11 ;  /* 0x0000000b00057c82 */ /* 0x000fe20008000000 */
[----:B------:R-:W-:Y:S05]  /*38f0*/  BRA.U UP0, `(.L_x_61) ;  /* 0xfffffffd00007547 */ /* 0x000fea000b83ffff */
.L_x_58:
[----:B------:R-:W-:Y:S01]  /*3900*/  UIADD3 UR12, UPT, UPT, UR12, 0x1, URZ ;  /* 0x000000010c0c7890 */ /* 0x000fe2000fffe0ff */
[C---:B------:R-:W-:Y:S01]  /*3910*/  ISETP.NE.AND P0, PT, R10.reuse, 0x2, PT ;  /* 0x000000020a00780c */ /* 0x040fe20003f05270 */
[----:B------:R-:W-:Y:S02]  /*3920*/  UIADD3 UR14, UPT, UPT, UR14, 0xb0, URZ ;  /* 0x000000b00e0e7890 */ /* 0x000fe4000fffe0ff */
[----:B------:R-:W-:Y:S01]  /*3930*/  UISETP.NE.AND UP0, UPT, UR12, 0x4, UPT ;  /* 0x000000040c00788c */ /* 0x000fe2000bf05270 */
[----:B-12---:R-:W-:Y:S02]  /*3940*/  SEL R0, RZ, 0x1, P0 ;  /* 0x00000001ff007807 */ /* 0x006fe40000000000 */
[----:B------:R-:W-:Y:S01]  /*3950*/  SEL R10, R10, RZ, P0 ;  /* 0x000000ff0a0a7207 */ /* 0x000fe20000000000 */
[----:B------:R-:W-:Y:S01]  /*3960*/  USEL UR5, URZ, 0x1, UP0 ;  /* 0x00000001ff057887 */ /* 0x000fe20008000000 */
[----:B------:R-:W-:Y:S01]  /*3970*/  LOP3.LUT R9, R9, R0, RZ, 0x3c, !PT ;  /* 0x0000000009097212 */ /* 0x000fe200078e3cff */
[----:B------:R-:W-:Y:S01]  /*3980*/  USEL UR12, UR12, URZ, UP0 ;  /* 0x000000ff0c0c7287 */ /* 0x000fe20008000000 */
[----:B------:R1:W-:Y:S03]  /*3990*/  UTCBAR [UR14], URZ ;  /* 0x000000ff0e0073e9 */ /* 0x0003e600080000ff */
[----:B------:R-:W-:Y:S01]  /*39a0*/  LOP3.LUT R11, R11, UR5, RZ, 0x3c, !PT ;  /* 0x000000050b0b7c12 */ /* 0x000fe2000f8e3cff */
[----:B------:R-:W-:Y:S07]  /*39b0*/  @P1 BRA `(.L_x_62) ;  /* 0xfffffff8003c1947 */ /* 0x000fee000383ffff */
[----:B------:R-:W2:Y:S01]  /*39c0*/  S2UR UR4, SR_CgaCtaId ;  /* 0x00000000000479c3 */ /* 0x000ea20000008800 */
[----:B------:R-:W-:Y:S01]  /*39d0*/  ELECT P0, URZ, PT ;  /* 0x0000000000ff782f */ /* 0x000fe20003800000 */
[----:B------:R-:W-:Y:S01]  /*39e0*/  IMAD.MOV.U32 R0, RZ, RZ, 0x1 ;  /* 0x00000001ff007424 */ /* 0x000fe200078e00ff */
[----:B------:R-:W-:Y:S01]  /*39f0*/  UIADD3 UR9, UPT, UPT, UR9, 0xd0, URZ ;  /* 0x000000d009097890 */ /* 0x000fe2000fffe0ff */
[----:B------:R-:W-:Y:S01]  /*3a00*/  SHF.L.U32 R3, R11, 0x1f, RZ ;  /* 0x0000001f0b037819 */ /* 0x000fe200000006ff */
[----:B------:R-:W-:-:S03]  /*3a10*/  UMOV UR5, 0x40 ;  /* 0x0000004000057882 */ /* 0x000fc60000000000 */
[----:B------:R-:W-:Y:S01]  /*3a20*/  UVIRTCOUNT.DEALLOC.SMPOOL 0x80 ;  /* 0x000000800000784c */ /* 0x000fe20000000000 */
[----:B--2---:R-:W-:Y:S02]  /*3a30*/  ULEA UR4, UR4, UR5, 0x18 ;  /* 0x0000000504047291 */ /* 0x004fe4000f8ec0ff */
[----:B------:R-:W-:-:S07]  /*3a40*/  ULEA UR5, UR12, UR9, 0x3 ;  /* 0x000000090c057291 */ /* 0x000fce000f8e18ff */
[----:B------:R2:W-:Y:S02]  /*3a50*/  @P0 STS.U8 [UR4+0x1c], R0 ;  /* 0x00001c00ff000988 */ /* 0x0005e40008000004 */
[----:B------:R-:W3:Y:S02]  /*3a60*/  SYNCS.PHASECHK.TRANS64.TRYWAIT P0, [UR5], R3 ;  /* 0x00000003ff0075a7 */ /* 0x000ee40008001105 */
[----:B--23--:R-:W-:Y:S05]  /*3a70*/  @!P0 BRA `(.L_x_63) ;  /* 0x0000003000748947 */ /* 0x00cfea0003800000 */
.L_x_121:
[----:B------:R-:W-:-:S04]  /*3a80*/  UIADD3 UR6, UPT, UPT, UR12, 0x1, URZ ;  /* 0x000000010c067890 */ /* 0x000fc8000fffe0ff */
[----:B------:R-:W-:-:S04]  /*3a90*/  UISETP.NE.AND UP0, UPT, UR6, 0x4, UPT ;  /* 0x000000040600788c */ /* 0x000fc8000bf05270 */
[----:B------:R-:W-:Y:S02]  /*3aa0*/  USEL UR7, URZ, 0x1, UP0 ;  /* 0x00000001ff077887 */ /* 0x000fe40008000000 */
[----:B------:R-:W-:-:S04]  /*3ab0*/  USEL UR6, UR6, URZ, UP0 ;  /* 0x000000ff06067287 */ /* 0x000fc80008000000 */
[----:B------:R-:W-:Y:S01]  /*3ac0*/  ULEA UR5, UR6, UR9, 0x3 ;  /* 0x0000000906057291 */ /* 0x000fe2000f8e18ff */
[----:B------:R-:W-:-:S04]  /*3ad0*/  LOP3.LUT R2, R11, UR7, RZ, 0x3c, !PT ;  /* 0x000000070b027c12 */ /* 0x000fc8000f8e3cff */
[----:B--2---:R-:W-:-:S04]  /*3ae0*/  SHF.L.U32 R3, R2, 0x1f, RZ ;  /* 0x0000001f02037819 */ /* 0x004fc800000006ff */
[----:B------:R-:W2:Y:S02]  /*3af0*/  SYNCS.PHASECHK.TRANS64.TRYWAIT P0, [UR5], R3 ;  /* 0x00000003ff0075a7 */ /* 0x000ea40008001105 */
[----:B--2---:R-:W-:Y:S05]  /*3b00*/  @!P0 BRA `(.L_x_64) ;  /* 0x0000003000688947 */ /* 0x004fea0003800000 */
.L_x_123:
        /* <DEDUP_REMOVED lines=9> */
.L_x_125:
[----:B------:R-:W-:-:S04]  /*3ba0*/  UIADD3 UR6, UPT, UPT, UR6, 0x1, URZ ;  /* 0x0000000106067890 */ /* 0x000fc8000fffe0ff */
[----:B------:R-:W-:-:S04]  /*3bb0*/  UISETP.NE.AND UP0, UPT, UR6, 0x4, UPT ;  /* 0x000000040600788c */ /* 0x000fc8000bf05270 */
[----:B------:R-:W-:Y:S02]  /*3bc0*/  USEL UR5, URZ, 0x1, UP0 ;  /* 0x00000001ff057887 */ /* 0x000fe40008000000 */
[----:B------:R-:W-:-:S04]  /*3bd0*/  USEL UR6, UR6, URZ, UP0 ;  /* 0x000000ff06067287 */ /* 0x000fc80008000000 */
[----:B------:R-:W-:Y:S01]  /*3be0*/  ULEA UR6, UR6, UR9, 0x3 ;  /* 0x0000000906067291 */ /* 0x000fe2000f8e18ff */
[----:B--2---:R-:W-:-:S04]  /*3bf0*/  LOP3.LUT R3, R2, UR5, RZ, 0x3c, !PT ;  /* 0x0000000502037c12 */ /* 0x004fc8000f8e3cff */
[----:B------:R-:W-:-:S04]  /*3c00*/  SHF.L.U32 R3, R3, 0x1f, RZ ;  /* 0x0000001f03037819 */ /* 0x000fc800000006ff */
[----:B------:R-:W2:Y:S02]  /*3c10*/  SYNCS.PHASECHK.TRANS64.TRYWAIT P0, [UR6], R3 ;  /* 0x00000003ff0075a7 */ /* 0x000ea40008001106 */
[----:B--2---:R-:W-:Y:S05]  /*3c20*/  @!P0 BRA `(.L_x_66) ;  /* 0x0000003000508947 */ /* 0x004fea0003800000 */
.L_x_127:
[----:B------:R-:W-:Y:S01]  /*3c30*/  NOP ;  /* 0x0000000000007918 */ /* 0x000fe20000000000 */
[----:B--2---:R-:W2:Y:S01]  /*3c40*/  LDS R0, [UR4+0x14] ;  /* 0x00001404ff007984 */ /* 0x004ea20008000800 */
[----:B------:R-:W-:Y:S01]  /*3c50*/  ULOP3.LUT UR6, UR13, 0xffff, URZ, 0xc0, !UPT ;  /* 0x0000ffff0d067892 */ /* 0x000fe2000f8ec0ff */
[----:B------:R-:W-:Y:S01]  /*3c60*/  UMOV UR8, 0xffff ;  /* 0x0000ffff00087882 */ /* 0x000fe20000000000 */
[----:B------:R-:W-:Y:S02]  /*3c70*/  UMOV UR5, 0x1 ;  /* 0x0000000100057882 */ /* 0x000fe40000000000 */
[----:B------:R-:W-:-:S04]  /*3c80*/  USHF.R.U32.HI UR6, URZ, 0x5, UR6 ;  /* 0x00000005ff067899 */ /* 0x000fc80008011606 */
[----:B------:R-:W-:Y:S02]  /*3c90*/  USHF.L.U32 UR8, UR8, UR6, URZ ;  /* 0x0000000608087299 */ /* 0x000fe400080006ff */
[----:B------:R-:W-:-:S04]  /*3ca0*/  USHF.L.U32 UR5, UR5, UR6, URZ ;  /* 0x0000000605057299 */ /* 0x000fc800080006ff */
[----:B--2---:R-:W-:-:S04]  /*3cb0*/  LOP3.LUT R0, R0, UR8, RZ, 0xc0, !PT ;  /* 0x0000000800007c12 */ /* 0x004fc8000f8ec0ff */
[----:B------:R-:W-:-:S13]  /*3cc0*/  ISETP.NE.AND P0, PT, R0, UR8, PT ;  /* 0x0000000800007c0c */ /* 0x000fda000bf05270 */
[----:B------:R-:W-:Y:S05]  /*3cd0*/  @P0 BRA `(.L_x_67) ;  /* 0x0000000000580947 */ /* 0x000fea0003800000 */
[----:B------:R-:W2:Y:S02]  /*3ce0*/  LDS R0, [UR4+0x18] ;  /* 0x00001804ff007984 */ /* 0x000ea40008000800 */
[----:B--2---:R-:W-:-:S04]  /*3cf0*/  LOP3.LUT R0, R0, UR5, RZ, 0xc0, !PT ;  /* 0x0000000500007c12 */ /* 0x004fc8000f8ec0ff */
[----:B------:R-:W-:-:S13]  /*3d00*/  ISETP.NE.AND P0, PT, R0, UR5, PT ;  /* 0x0000000500007c0c */ /* 0x000fda000bf05270 */
[----:B------:R-:W-:Y:S05]  /*3d10*/  @P0 BRA `(.L_x_68) ;  /* 0x00000000003c0947 */ /* 0x000fea0003800000 */
[----:B------:R-:W2:Y:S01]  /*3d20*/  S2R R2, SR_LANEID ;  /* 0x0000000000027919 */ /* 0x000ea20000000000 */
[----:B------:R-:W-:Y:S01]  /*3d30*/  ULOP3.LUT UR8, URZ, UR8, URZ, 0x33, !UPT ;  /* 0x00000008ff087292 */ /* 0x000fe2000f8e33ff */
[----:B------:R-:W-:Y:S01]  /*3d40*/  LOP3.LUT R4, RZ, UR5, RZ, 0x33, !PT ;  /* 0x00000005ff047c12 */ /* 0x000fe2000f8e33ff */
[----:B------:R-:W-:Y:S02]  /*3d50*/  VOTEU.ANY UR7, UPT, PT ;  /* 0x0000000000077886 */ /* 0x000fe400038e0100 */
[----:B------:R-:W-:Y:S01]  /*3d60*/  UFLO.U32 UR7, UR7 ;  /* 0x00000007000772bd */ /* 0x000fe200080e0000 */
[----:B------:R-:W3:Y:S01]  /*3d70*/  REDUX UR5, R4 ;  /* 0x00000000040573c4 */ /* 0x000ee20000000000 */
[----:B------:R-:W-:-:S06]  /*3d80*/  IMAD.U32 R0, RZ, RZ, UR8 ;  /* 0x00000008ff007e24 */ /* 0x000fcc000f8e00ff */
[----:B------:R1:W-:Y:S01]  /*3d90*/  UTCATOMSWS.AND URZ, UR8 ;  /* 0x0000000800ff79e3 */ /* 0x0003e20008000000 */
[----:B------:R-:W4:Y:S01]  /*3da0*/  REDUX UR6, R0 ;  /* 0x00000000000673c4 */ /* 0x000f220000000000 */
[----:B--2---:R-:W-:Y:S01]  /*3db0*/  ISETP.EQ.U32.AND P0, PT, R2, UR7, PT ;  /* 0x0000000702007c0c */ /* 0x004fe2000bf02070 */
[----:B---3--:R-:W-:Y:S01]  /*3dc0*/  IMAD.U32 R2, RZ, RZ, UR5 ;  /* 0x00000005ff027e24 */ /* 0x008fe2000f8e00ff */
[----:B----4-:R-:W-:-:S11]  /*3dd0*/  MOV R3, UR6 ;  /* 0x0000000600037c02 */ /* 0x010fd60008000f00 */
[----:B------:R1:W-:Y:S04]  /*3de0*/  @P0 ATOMS.AND RZ, [UR4+0x14], R3 ;  /* 0x00001403ffff098c */ /* 0x0003e8000a800004 */
[----:B------:R1:W-:Y:S01]  /*3df0*/  @P0 ATOMS.AND RZ, [UR4+0x18], R2 ;  /* 0x00001802ffff098c */ /* 0x0003e2000a800004 */
[----:B------:R-:W-:Y:S05]  /*3e00*/  BRA `(.L_x_69) ;  /* 0x0000000000147947 */ /* 0x000fea0003800000 */
.L_x_68:
[----:B------:R-:W-:Y:S02]  /*3e10*/  MOV R2, 0x3e30 ;  /* 0x00003e3000027802 */ /* 0x000fe40000000f00 */
[----:B-1--45:R-:W-:Y:S05]  /*3e20*/  CALL.REL.NOINC `($__internal_0_$__cuda_sm10x_tcgen05_guardrail_trap_col_being_dealloced_not_returned_by_alloc) ;  /* 0x0000003000707944 */ /* 0x032fea0003c00000 */
[----:B------:R-:W-:Y:S05]  /*3e30*/  BRA `(.L_x_69) ;  /* 0x0000000000087947 */ /* 0x000fea0003800000 */
.L_x_67:
[----:B------:R-:W-:Y:S02]  /*3e40*/  MOV R2, 0x3e60 ;  /* 0x00003e6000027802 */ /* 0x000fe40000000f00 */
[----:B-1--45:R-:W-:Y:S05]  /*3e50*/  CALL.REL.NOINC `($__internal_2_$__cuda_sm10x_tcgen05_guardrail_trap_unallocated_columns_being_dealloced) ;  /* 0x00000030007c7944 */ /* 0x032fea0003c00000 */
.L_x_69:
[----:B------:R-:W-:Y:S01]  /*3e60*/  NOP ;  /* 0x0000000000007918 */ /* 0x000fe20000000000 */
[----:B-1----:R-:W-:Y:S05]  /*3e70*/  EXIT ;  /* 0x000000000000794d */ /* 0x002fea0003800000 */
.L_x_51:
[----:B------:R-:W-:-:S09]  /*3e80*/  UISETP.NE.OR UP2, UPT, UR8, 0x3, !UP2 ;  /* 0x000000030800788c */ /* 0x000fd2000d745670 */
[----:B------:R-:W-:Y:S05]  /*3e90*/  BRA.U UP2, `(.L_x_70) ;  /* 0x0000000d02007547 */ /* 0x000fea000b800000 */
[----:B------:R-:W1:Y:S01]  /*3ea0*/  LDC R0, c[0x0][0xb30] ;  /* 0x0002cc00ff007b82 */ /* 0x000e620000000800 */
[----:B------:R-:W2:Y:S01]  /*3eb0*/  LDCU.64 UR8, c[0x0][0x888] ;  /* 0x00011100ff0877ac */ /* 0x000ea20008000a00 */
[----:B------:R-:W-:Y:S02]  /*3ec0*/  HFMA2 R29, -RZ, RZ, 0, 0 ;  /* 0x00000000ff1d7431 */ /* 0x000fe400000001ff */
[----:B------:R-:W-:Y:S01]  /*3ed0*/  IMAD.MOV.U32 R31, RZ, RZ, 0x1 ;  /* 0x00000001ff1f7424 */ /* 0x000fe200078e00ff */
[----:B------:R-:W-:Y:S01]  /*3ee0*/  MOV R21, 0xc00 ;  /* 0x00000c0000157802 */ /* 0x000fe20000000f00 */
[----:B------:R-:W4:Y:S01]  /*3ef0*/  LDCU.64 UR4, c[0x0][0x890] ;  /* 0x00011200ff0477ac */ /* 0x000f220008000a00 */
[----:B------:R-:W-:Y:S01]  /*3f00*/  IMAD.MOV.U32 R30, RZ, RZ, RZ ;  /* 0x000000ffff1e7224 */ /* 0x000fe200078e00ff */
[----:B------:R-:W3:Y:S01]  /*3f10*/  LDC R19, c[0x0][0x370] ;  /* 0x0000dc00ff137b82 */ /* 0x000ee20000000800 */
[----:B------:R-:W-:Y:S01]  /*3f20*/  UMOV UR7, 0x400 ;  /* 0x0000040000077882 */ /* 0x000fe20000000000 */
[----:B------:R-:W-:-:S02]  /*3f30*/  UPLOP3.LUT UP1, UPT, UPT, UPT, UPT, 0x40, 0x4 ;  /* 0x000000000004789c */ /* 0x000fc40003f2e870 */
[----:B------:R-:W-:-:S04]  /*3f40*/  ULEA UR7, UR37, UR7, 0x18 ;  /* 0x0000000725077291 */ /* 0x000fc8000f8ec0ff */
[----:B------:R-:W3:Y:S01]  /*3f50*/  LDC R2, c[0x0][0xb0c] ;  /* 0x0002c300ff027b82 */ /* 0x000ee20000000800 */
[----:B--2---:R-:W-:Y:S02]  /*3f60*/  UISETP.NE.U32.AND UP4, UPT, UR8, URZ, UPT ;  /* 0x000000ff0800728c */ /* 0x004fe4000bf85070 */
[----:B------:R-:W-:Y:S02]  /*3f70*/  UIADD3 UR8, UPT, UPT, UR7, 0x70, URZ ;  /* 0x0000007007087890 */ /* 0x000fe4000fffe0ff */
[----:B----4-:R-:W-:-:S03]  /*3f80*/  UISETP.NE.U32.AND UP5, UPT, UR4, URZ, UPT ;  /* 0x000000ff0400728c */ /* 0x010fc6000bfa5070 */
[----:B------:R-:W2:Y:S01]  /*3f90*/  LDC R18, c[0x0][0xb20] ;  /* 0x0002c800ff127b82 */ /* 0x000ea20000000800 */
[----:B-1----:R-:W-:Y:S01]  /*3fa0*/  ISETP.NE.AND P1, PT, R0, 0x1, PT ;  /* 0x000000010000780c */ /* 0x002fe20003f25270 */
[----:B------:R-:W-:Y:S02]  /*3fb0*/  UISETP.NE.AND.EX UP4, UPT, UR9, URZ, UPT, UP4 ;  /* 0x000000ff0900728c */ /* 0x000fe4000bf85340 */
[----:B------:R-:W-:Y:S02]  /*3fc0*/  UPRMT UR37, UR37, 0x654, UR8 ;  /* 0x0000065425257896 */ /* 0x000fe40008000008 */
[----:B------:R-:W-:Y:S02]  /*3fd0*/  UISETP.NE.AND.EX UP5, UPT, UR5, URZ, UPT, UP5 ;  /* 0x000000ff0500728c */ /* 0x000fe4000bfa5350 */
[----:B------:R-:W1:Y:S08]  /*3fe0*/  LDC.64 R32, c[0x0][0x348] ;  /* 0x0000d200ff207b82 */ /* 0x000e700000000a00 */
[----:B------:R-:W4:Y:S08]  /*3ff0*/  LDC.64 R16, c[0x0][0xb10] ;  /* 0x0002c400ff107b82 */ /* 0x000f300000000a00 */
[----:B------:R-:W1:Y:S08]  /*4000*/  LDC.64 R6, c[0x0][0xb18] ;  /* 0x0002c600ff067b82 */ /* 0x000e700000000a00 */
[----:B------:R-:W1:Y:S08]  /*4010*/  LDC.64 R4, c[0x0][0xb28] ;  /* 0x0002ca00ff047b82 */ /* 0x000e700000000a00 */
[----:B--23--:R-:W1:Y:S02]  /*4020*/  LDC R20, c[0x0][0x374] ;  /* 0x0000dd00ff147b82 */ /* 0x00ce640000000800 */
.L_x_78:
[C---:B------:R-:W-:Y:S02]  /*4030*/  LEA R0, R30.reuse, UR7, 0x3 ;  /* 0x000000071e007c11 */ /* 0x040fe4000f8e18ff */
[----:B------:R-:W-:Y:S02]  /*4040*/  SHF.L.U32 R3, R29, 0x1f, RZ ;  /* 0x0000001f1d037819 */ /* 0x000fe400000006ff */
[----:B------:R-:W-:Y:S02]  /*4050*/  LEA R24, R30, UR7, 0x4 ;  /* 0x000000071e187c11 */ /* 0x000fe4000f8e20ff */
[----:B--2---:R-:W2:Y:S02]  /*4060*/  SYNCS.PHASECHK.TRANS64.TRYWAIT P0, [R0+URZ+0x90], R3 ;  /* 0x00009003000075a7 */ /* 0x004ea400080011ff */
[----:B--2---:R-:W-:Y:S05]  /*4070*/  @!P0 BRA `(.L_x_71) ;  /* 0x0000002c00548947 */ /* 0x004fea0003800000 */
.L_x_128:
[----:B------:R-:W-:Y:S01]  /*4080*/  ISETP.GE.AND P0, PT, R22, 0x1, PT ;  /* 0x000000011600780c */ /* 0x000fe20003f06270 */
[----:B------:R-:W3:Y:S01]  /*4090*/  LDS.128 R24, [R24+0x120] ;  /* 0x0001200018187984 */ /* 0x000ee20000000c00 */
[----:B------:R-:W-:Y:S01]  /*40a0*/  ISETP.NE.U32.AND P4, PT, RZ, UR4, PT ;  /* 0x00000004ff007c0c */ /* 0x000fe2000bf85070 */
[----:B--2---:R-:W-:Y:S01]  /*40b0*/  VIADD R0, R0, 0xa0 ;  /* 0x000000a000007836 */ /* 0x004fe20000000000 */
[----:B------:R-:W-:Y:S02]  /*40c0*/  SHF.L.U32 R23, R31, 0x1f, RZ ;  /* 0x0000001f1f177819 */ /* 0x000fe400000006ff */
[----:B------:R-:W-:Y:S02]  /*40d0*/  ISETP.NE.AND.EX P4, PT, RZ, UR5, PT, P4 ;  /* 0x00000005ff007c0c */ /* 0x000fe4000bf85340 */
[----:B------:R-:W-:Y:S01]  /*40e0*/  PRMT R0, RZ, 0x654, R0 ;  /* 0x00000654ff007816 */ /* 0x000fe20000000000 */
[----:B------:R-:W-:Y:S01]  /*40f0*/  @!PT LDS RZ, [RZ] ;  /* 0x00000000fffff984 */ /* 0x000fe20000000800 */
[----:B------:R-:W-:Y:S01]  /*4100*/  @!PT LDS RZ, [RZ] ;  /* 0x00000000fffff984 */ /* 0x000fe20000000800 */
[----:B------:R-:W-:Y:S01]  /*4110*/  @!PT LDS RZ, [RZ] ;  /* 0x00000000fffff984 */ /* 0x000fe20000000800 */
[----:B------:R-:W-:Y:S01]  /*4120*/  @!PT LDS RZ, [RZ] ;  /* 0x00000000fffff984 */ /* 0x000fe20000000800 */
[----:B------:R2:W-:Y:S06]  /*4130*/  MEMBAR.ALL.CTA ;  /* 0x0000000000007992 */ /* 0x0005ec0000008000 */
[----:B--2---:R-:W2:Y:S02]  /*4140*/  FENCE.VIEW.ASYNC.S ;  /* 0x00000000000073c6 */ /* 0x004ea40000000000 */
[----:B--2---:R2:W-:Y:S01]  /*4150*/  SYNCS.ARRIVE.TRANS64.RED.A1T0 RZ, [R0+URZ], RZ ;  /* 0x000000ff00ff79a7 */ /* 0x0045e200081004ff */
[----:B---3--:R-:W-:Y:S11]  /*4160*/  LOP3.LUT P3, RZ, R26, 0x1, RZ, 0xc0, !PT ;  /* 0x000000011aff7812 */ /* 0x008ff6000786c0ff */
[----:B------:R-:W-:Y:S02]  /*4170*/  @!UPT UIADD3 URZ, UPT, UPT, URZ, URZ, URZ ;  /* 0x000000fffffff290 */ /* 0x000fe4000fffe0ff */
[----:B------:R-:W-:Y:S02]  /*4180*/  @P3 MOV R13, R24 ;  /* 0x00000018000d3202 */ /* 0x000fe40000000f00 */
[----:B------:R-:W-:Y:S01]  /*4190*/  @P3 LOP3.LUT R8, R25, 0xffff, RZ, 0xc0, !PT ;  /* 0x0000ffff19083812 */ /* 0x000fe200078ec0ff */
[----:B--2---:R-:W-:Y:S06]  /*41a0*/  @!P0 BRA `(.L_x_72) ;  /* 0x0000000000a48947 */ /* 0x004fec0003800000 */
[----:B-1----:R-:W-:Y:S01]  /*41b0*/  IMAD.HI.U32 R35, R20, R7, RZ ;  /* 0x0000000714237227 */ /* 0x002fe200078e00ff */
[----:B------:R-:W-:Y:S02]  /*41c0*/  ISETP.NE.AND P0, PT, R6, 0x1, PT ;  /* 0x000000010600780c */ /* 0x000fe40003f05270 */
[----:B------:R-:W-:Y:S01]  /*41d0*/  ISETP.NE.AND P2, PT, R22, 0x1, PT ;  /* 0x000000011600780c */ /* 0x000fe20003f45270 */
[----:B----4-:R-:W-:Y:S01]  /*41e0*/  IMAD.HI.U32 R34, R19, R16, RZ ;  /* 0x0000001013227227 */ /* 0x010fe200078e00ff */
[----:B------:R-:W-:Y:S02]  /*41f0*/  SHF.R.U32.HI R35, RZ, R18, R35 ;  /* 0x00000012ff237219 */ /* 0x000fe40000011623 */
[----:B------:R-:W-:Y:S01]  /*4200*/  ISETP.NE.AND P5, PT, R2, 0x1, PT ;  /* 0x000000010200780c */ /* 0x000fe20003fa5270 */
[----:B------:R-:W-:Y:S01]  /*4210*/  IMAD.HI.U32 R36, R13, R16, RZ ;  /* 0x000000100d247227 */ /* 0x000fe200078e00ff */
[----:B------:R-:W-:Y:S02]  /*4220*/  SHF.R.U32.HI R34, RZ, R17, R34 ;  /* 0x00000011ff227219 */ /* 0x000fe40000011622 */
[----:B------:R-:W-:Y:S01]  /*4230*/  SEL R3, R20, R35, !P0 ;  /* 0x0000002314037207 */ /* 0x000fe20004000000 */
[C---:B------:R-:W-:Y:S01]  /*4240*/  IMAD.HI.U32 R35, R8.reuse, R7, RZ ;  /* 0x0000000708237227 */ /* 0x040fe200078e00ff */
[----:B------:R-:W-:Y:S02]  /*4250*/  SEL R11, R19, R34, !P5 ;  /* 0x00000022130b7207 */ /* 0x000fe40006800000 */
[----:B------:R-:W-:Y:S01]  /*4260*/  SHF.R.U32.HI R36, RZ, R17, R36 ;  /* 0x00000011ff247219 */ /* 0x000fe20000011624 */
[----:B------:R-:W-:Y:S01]  /*4270*/  IMAD.HI.U32 R38, R3, R4, RZ ;  /* 0x0000000403267227 */ /* 0x000fe200078e00ff */
[----:B------:R-:W-:Y:S03]  /*4280*/  SHF.R.U32.HI R35, RZ, R18, R35 ;  /* 0x00000012ff237219 */ /* 0x000fe60000011623 */
[----:B------:R-:W-:Y:S01]  /*4290*/  IMAD.HI.U32 R34, R11, R4, RZ ;  /* 0x000000040b227227 */ /* 0x000fe200078e00ff */
[----:B------:R-:W-:Y:S02]  /*42a0*/  @P2 SHF.R.U32.HI R3, RZ, R5, R38 ;  /* 0x00000005ff032219 */ /* 0x000fe40000011626 */
[----:B------:R-:W-:Y:S02]  /*42b0*/  SEL R9, R8, R35, !P0 ;  /* 0x0000002308097207 */ /* 0x000fe40004000000 */
[----:B------:R-:W-:Y:S01]  /*42c0*/  @P2 SHF.R.U32.HI R11, RZ, R5, R34 ;  /* 0x00000005ff0b2219 */ /* 0x000fe20000011622 */
[C---:B------:R-:W-:Y:S01]  /*42d0*/  IMAD R10, R22.reuse, R3, RZ ;  /* 0x00000003160a7224 */ /* 0x040fe200078e02ff */
[----:B------:R-:W-:Y:S01]  /*42e0*/  SEL R3, R13, R36, !P5 ;  /* 0x000000240d037207 */ /* 0x000fe20006800000 */
[C---:B------:R-:W-:Y:S03]  /*42f0*/  IMAD.HI.U32 R14, R9.reuse, R4, RZ ;  /* 0x00000004090e7227 */ /* 0x040fe600078e00ff */
[----:B------:R-:W-:Y:S01]  /*4300*/  ISETP.GE.AND P0, PT, R9, R10, PT ;  /* 0x0000000a0900720c */ /* 0x000fe20003f06270 */
[C---:B------:R-:W-:Y:S01]  /*4310*/  IMAD R12, R22.reuse, R11, RZ ;  /* 0x0000000b160c7224 */ /* 0x040fe200078e02ff */
[-C--:B------:R-:W-:Y:S04]  /*4320*/  SHF.R.U32.HI R14, RZ, R5.reuse, R14 ;  /* 0x00000005ff0e7219 */ /* 0x080fe8000001160e */
[----:B------:R-:W-:Y:S02]  /*4330*/  ISETP.GE.OR P0, PT, R3, R12, P0 ;  /* 0x0000000c0300720c */ /* 0x000fe40000706670 */
[----:B------:R-:W-:Y:S05]  /*4340*/  SEL R15, R9, R14, !P2 ;  /* 0x0000000e090f7207 */ /* 0x000fea0005000000 */
[----:B------:R-:W-:Y:S04]  /*4350*/  IMAD.MOV R14, RZ, RZ, -R15 ;  /* 0x000000ffff0e7224 */ /* 0x000fe800078e0a0f */
[----:B------:R-:W-:Y:S02]  /*4360*/  IMAD R14, R22, R14, R9 ;  /* 0x0000000e160e7224 */ /* 0x000fe400078e0209 */
[C---:B------:R-:W-:Y:S05]  /*4370*/  @!P0 IMAD.HI.U32 R10, R3.reuse, R4, RZ ;  /* 0x00000004030a8227 */ /* 0x040fea00078e00ff */
[----:B------:R-:W-:Y:S04]  /*4380*/  @!P0 SHF.R.U32.HI R10, RZ, R5, R10 ;  /* 0x00000005ff0a8219 */ /* 0x000fe8000001160a */
[----:B------:R-:W-:Y:S01]  /*4390*/  @!P0 SEL R0, R3, R10, !P2 ;  /* 0x0000000a03008207 */ /* 0x000fe20005000000 */
[----:B------:R-:W-:Y:S03]  /*43a0*/  IMAD.MOV R10, RZ, RZ, -R3 ;  /* 0x000000ffff0a7224 */ /* 0x000fe600078e0a03 */
[----:B------:R-:W-:Y:S01]  /*43b0*/  @!P0 IADD3 R15, PT, PT, R15, -R0, RZ ;  /* 0x800000000f0f8210 */ /* 0x000fe20007ffe0ff */
[----:B------:R-:W-:Y:S01]  /*43c0*/  @!P0 IMAD R0, R11, R14, R0 ;  /* 0x0000000e0b008224 */ /* 0x000fe200078e0200 */
[----:B------:R-:W-:Y:S01]  /*43d0*/  IADD3 R11, PT, PT, -R9, RZ, RZ ;  /* 0x000000ff090b7210 */ /* 0x000fe20007ffe1ff */
[----:B------:R-:W-:Y:S02]  /*43e0*/  IMAD R13, R2, R10, R13 ;  /* 0x0000000a020d7224 */ /* 0x000fe400078e020d */
[----:B------:R-:W-:Y:S02]  /*43f0*/  @!P0 IMAD R9, R15, R22, R3 ;  /* 0x000000160f098224 */ /* 0x000fe400078e0203 */
[----:B------:R-:W-:Y:S02]  /*4400*/  @!P0 IMAD.MOV.U32 R3, RZ, RZ, R0 ;  /* 0x000000ffff038224 */ /* 0x000fe400078e0000 */
[----:B------:R-:W-:Y:S02]  /*4410*/  IMAD R8, R6, R11, R8 ;  /* 0x0000000b06087224 */ /* 0x000fe400078e0208 */
[----:B------:R-:W-:Y:S02]  /*4420*/  IMAD R13, R3, R2, R13 ;  /* 0x00000002030d7224 */ /* 0x000fe400078e020d */
[----:B------:R-:W-:Y:S02]  /*4430*/  IMAD R8, R9, R6, R8 ;  /* 0x0000000609087224 */ /* 0x000fe400078e0208 */
.L_x_72:
[----:B------:R-:W-:Y:S05]  /*4440*/  BRA.U UP1, `(.L_x_73) ;  /* 0x0000000101107547 */ /* 0x000fea000b800000 */
[----:B------:R-:W-:Y:S04]  /*4450*/  MOV R0, UR6 ;  /* 0x0000000600007c02 */ /* 0x000fe80008000f00 */
[----:B------:R-:W-:Y:S04]  /*4460*/  SHF.L.U32 R3, R0, 0x1f, RZ ;  /* 0x0000001f00037819 */ /* 0x000fe800000006ff */
[----:B------:R-:W2:Y:S02]  /*4470*/  SYNCS.PHASECHK.TRANS64.TRYWAIT P0, [UR7+0x88], R3 ;  /* 0x00008803ff0075a7 */ /* 0x000ea40008001107 */
[----:B--2---:R-:W-:Y:S05]  /*4480*/  @!P0 BRA `(.L_x_74) ;  /* 0x0000002800648947 */ /* 0x004fea0003800000 */
.L_x_73:
[----:B------:R-:W-:Y:S05]  /*4490*/  BRA.U !UP5, `(.L_x_75) ;  /* 0x000000010d347547 */ /* 0x000fea000b800000 */
[----:B------:R-:W-:Y:S01]  /*44a0*/  UPLOP3.LUT UP0, UPT, UPT, UPT, UP4, 0x80, 0x8 ;  /* 0x000000000008789c */ /* 0x000fe20003f0f040 */
[----:B------:R-:W-:Y:S05]  /*44b0*/  HFMA2 R68, -RZ, RZ, 0, 5.9604644775390625e-08 ;  /* 0x00000001ff447431 */ /* 0x000fea00000001ff */
[----:B------:R-:W-:Y:S05]  /*44c0*/  PLOP3.LUT P0, PT, PT, PT, UP0, 0x80, 0x8 ;  /* 0x000000000008781c */ /* 0x000fea0003f0f008 */
[----:B------:R-:W3:Y:S01]  /*44d0*/  @UP0 LDCU.64 UR10, c[0x0][0x888] ;  /* 0x00011100ff0a07ac */ /* 0x000ee20008000a00 */
[----:B------:R-:W-:Y:S04]  /*44e0*/  @UP0 UIMAD UR8, UR36, UR4, URZ ;  /* 0x00000004240802a4 */ /* 0x000fe8000f8e02ff */
[----:B---3--:R-:W-:Y:S06]  /*44f0*/  @UP0 UIMAD.WIDE UR10, UR8, 0x4, UR10 ;  /* 0x00000004080a08a5 */ /* 0x008fec000f8e020a */
[----:B------:R-:W-:Y:S02]  /*4500*/  IMAD.U32 R10, RZ, RZ, UR10 ;  /* 0x0000000aff0a7e24 */ /* 0x000fe4000f8e00ff */
[----:B------:R-:W-:Y:S05]  /*4510*/  IMAD.U32 R11, RZ, RZ, UR11 ;  /* 0x0000000bff0b7e24 */ /* 0x000fea000f8e00ff */
[----:B--2---:R-:W2:Y:S02]  /*4520*/  @P0 LDG.E R0, desc[UR44][R10.64] ;  /* 0x0000002c0a000981 */ /* 0x004ea4000c1e1900 */
[----:B--2---:R-:W-:Y:S01]  /*4530*/  @P0 R2UR UR39, R0 ;  /* 0x00000000002702ca */ /* 0x004fe200000e0000 */
[----:B------:R-:W-:Y:S05]  /*4540*/  IMAD.MOV.U32 R0, RZ, RZ, 0x1 ;  /* 0x00000001ff007424 */ /* 0x000fea00078e00ff */
[----:B------:R-:W-:Y:S08]  /*4550*/  @!P0 PRMT R68, R0, 0x7610, R68 ;  /* 0x0000761000448816 */ /* 0x000ff00000000044 */
[----:B------:R-:W3:Y:S02]  /*4560*/  @!UP0 LDCU UR39, c[0x0][0x880] ;  /* 0x00011000ff2787ac */ /* 0x000ee40008000800 */
.L_x_75:
[----:B---3--:R-:W-:Y:S01]  /*4570*/  @!P4 FSETP.EQ.AND P5, PT, RZ, UR39, PT ;  /* 0x00000027ff00cc0b */ /* 0x008fe2000bfa2000 */
[----:B------:R-:W-:Y:S01]  /*4580*/  @!UPT UIADD3 URZ, UPT, UPT, URZ, URZ, URZ ;  /* 0x000000fffffff290 */ /* 0x000fe2000fffe0ff */
[----:B------:R-:W-:Y:S11]  /*4590*/  @!P4 BRA `(.L_x_76) ;  /* 0x000000000014c947 */ /* 0x000ff60003800000 */
[----:B------:R-:W-:Y:S02]  /*45a0*/  LOP3.LUT P0, RZ, R68, 0xff, RZ, 0xc0, !PT ;  /* 0x000000ff44ff7812 */ /* 0x000fe4000780c0ff */
[----:B------:R-:W-:Y:S04]  /*45b0*/  PLOP3.LUT P5, PT, PT, PT, UP0, 0x80, 0x8 ;  /* 0x000000000008781c */ /* 0x000fe80003faf008 */
[----:B------:R-:W-:Y:S07]  /*45c0*/  PLOP3.LUT P5, PT, P5, PT, PT, 0x8, 0x80 ;  /* 0x000000000080781c */ /* 0x000fee0002fae170 */
[----:B------:R-:W-:Y:S11]  /*45d0*/  @P0 FSETP.EQ.AND P5, PT, RZ, UR39, PT ;  /* 0x00000027ff000c0b */ /* 0x000ff6000bfa2000 */
[----:B------:R-:W-:Y:S02]  /*45e0*/  @!UPT UIADD3 URZ, UPT, UPT, URZ, URZ, URZ ;  /* 0x000000fffffff290 */ /* 0x000fe4000fffe0ff */
.L_x_76:
[----:B------:R-:W3:Y:S01]  /*45f0*/  SYNCS.PHASECHK.TRANS64.TRYWAIT P4, [UR7+0x78], R23 ;  /* 0x00007817ff0075a7 */ /* 0x000ee20008081107 */
[----:B------:R-:W-:Y:S01]  /*4600*/  @P3 SHF.R.U32.HI R28, RZ, 0x10, R25 ;  /* 0x00000010ff1c3819 */ /* 0x000fe20000011619 */
[----:B------:R-:W-:Y:S01]  /*4610*/  VIADD R30, R30, 0x1 ;  /* 0x000000011e1e7836 */ /* 0x000fe20000000000 */
[----:B------:R-:W1:Y:S08]  /*4620*/  LDC.64 R14, c[0x0][0xb10] ;  /* 0x0002c400ff0e7b82 */ /* 0x000e700000000a00 */
[----:B------:R-:W4:Y:S08]  /*4630*/  LDC.64 R10, c[0x0][0xb18] ;  /* 0x0002c600ff0a7b82 */ /* 0x000f300000000a00 */
[----:B--2---:R-:W2:Y:S08]  /*4640*/  @!P1 LDC R0, c[0x0][0xb20] ;  /* 0x0002c800ff009b82 */ /* 0x004eb00000000800 */
[----:B------:R-:W2:Y:S01]  /*4650*/  @!P1 LDC R3, c[0x0][0xb0c] ;  /* 0x0002c300ff039b82 */ /* 0x000ea20000000800 */
[----:B-1----:R-:W-:Y:S05]  /*4660*/  @!P1 IMAD.HI.U32 R14, R13, R14, RZ ;  /* 0x0000000e0d0e9227 */ /* 0x002fea00078e00ff */
[----:B------:R-:W-:Y:S01]  /*4670*/  @!P1 SHF.R.U32.HI R14, RZ, R15, R14 ;  /* 0x0000000fff0e9219 */ /* 0x000fe2000001160e */
[----:B----4-:R-:W-:Y:S01]  /*4680*/  @!P1 IMAD.HI.U32 R11, R8, R11, RZ ;  /* 0x0000000b080b9227 */ /* 0x010fe200078e00ff */
[----:B------:R-:W-:Y:S04]  /*4690*/  @!P1 ISETP.NE.AND P0, PT, R10, 0x1, PT ;  /* 0x000000010a00980c */ /* 0x000fe80003f05270 */
[----:B--2---:R-:W-:Y:S02]  /*46a0*/  @!P1 SHF.R.U32.HI R9, RZ, R0, R11 ;  /* 0x00000000ff099219 */ /* 0x004fe4000001160b */
[----:B------:R-:W-:Y:S02]  /*46b0*/  @!P1 ISETP.NE.AND P2, PT, R3, 0x1, PT ;  /* 0x000000010300980c */ /* 0x000fe40003f45270 */
[----:B------:R-:W-:Y:S02]  /*46c0*/  @!P1 SEL R9, R8, R9, !P0 ;  /* 0x0000000908099207 */ /* 0x000fe40004000000 */
[----:B------:R-:W-:Y:S02]  /*46d0*/  ELECT P0, URZ, PT ;  /* 0x0000000000ff782f */ /* 0x000fe40003800000 */
[----:B------:R-:W-:Y:S05]  /*46e0*/  @!P1 SEL R14, R13, R14, !P2 ;  /* 0x0000000e0d0e9207 */ /* 0x000fea0005000000 */
[----:B------:R-:W-:Y:S02]  /*46f0*/  @!P1 IMAD.IADD R0, R9, 0x1, -R14 ;  /* 0x0000000109009824 */ /* 0x000fe400078e0a0e */
[----:B------:R-:W-:Y:S02]  /*4700*/  @!P1 IMAD.IADD R9, R14, 0x1, -R9 ;  /* 0x000000010e099824 */ /* 0x000fe400078e0a09 */
[----:B------:R-:W-:Y:S02]  /*4710*/  @!P1 IMAD R13, R0, R3, R13 ;  /* 0x00000003000d9224 */ /* 0x000fe400078e020d */
[----:B------:R-:W-:Y:S01]  /*4720*/  @!P1 IMAD R8, R9, R10, R8 ;  /* 0x0000000a09089224 */ /* 0x000fe200078e0208 */
[----:B---3--:R-:W-:Y:S06]  /*4730*/  @!P4 BRA `(.L_x_77) ;  /* 0x0000002400d0c947 */ /* 0x008fec0003800000 */
.L_x_131:
[----:B------:R-:W-:Y:S01]  /*4740*/  PLOP3.LUT P5, PT, P5, P0, PT, 0xf2, 0x2f ;  /* 0x00000000002f781c */ /* 0x000fe20002fa1e72 */
[----:B------:R-:W-:Y:S01]  /*4750*/  UMOV UR14, 0x0 ;  /* 0x00000000000e7882 */ /* 0x000fe20000000000 */
[----:B------:R-:W-:Y:S01]  /*4760*/  UMOV UR15, 0x10000000 ;  /* 0x10000000000f7882 */ /* 0x000fe20000000000 */
[----:B------:R-:W-:Y:S01]  /*4770*/  LOP3.LUT R31, R31, 0x1, RZ, 0x3c, !PT ;  /* 0x000000011f1f7812 */ /* 0x000fe200078e3cff */
[----:B------:R-:W-:Y:S01]  /*4780*/  UMOV UR28, UR36 ;  /* 0x00000024001c7c82 */ /* 0x000fe20008000000 */
[----:B------:R-:W-:Y:S01]  /*4790*/  UMOV UR20, UR36 ;  /* 0x0000002400147c82 */ /* 0x000fe20008000000 */
[----:B------:R-:W-:Y:S01]  /*47a0*/  UMOV UR12, UR36 ;  /* 0x00000024000c7c82 */ /* 0x000fe20008000000 */
[----:B------:R-:W-:Y:S06]  /*47b0*/  @P3 R2UR UR36, R28 ;  /* 0x000000001c2432ca */ /* 0x000fec00000e0000 */
[----:B------:R-:W-:Y:S01]  /*47c0*/  @!P5 IADD3 R3, P0, PT, R32, 0x580, RZ ;  /* 0x000005802003d810 */ /* 0x000fe20007f1e0ff */
[----:B------:R-:W-:Y:S01]  /*47d0*/  @!P5 IMAD R65, R65, 0x30, RZ ;  /* 0x000000304141d824 */ /* 0x000fe200078e02ff */
[----:B------:R-:W-:Y:S01]  /*47e0*/  VOTEU.ALL UP1, P5 ;  /* 0x0000000000ff7886 */ /* 0x000fe20002820000 */
[----:B------:R-:W-:Y:S01]  /*47f0*/  @!P5 IMAD.SHL.U32 R67, R67, 0x40, RZ ;  /* 0x000000404343d824 */ /* 0x000fe200078e00ff */
[----:B------:R-:W-:Y:S01]  /*4800*/  @!P5 R2UR UR9, R3 ;  /* 0x000000000309d2ca */ /* 0x000fe200000e0000 */
[----:B-1----:R-:W-:Y:S01]  /*4810*/  @!P5 IMAD.X R0, RZ, RZ, R33, P0 ;  /* 0x000000ffff00d224 */ /* 0x002fe200000e0621 */
[----:B------:R-:W-:Y:S01]  /*4820*/  @!P5 R2UR UR26, R65 ;  /* 0x00000000411ad2ca */ /* 0x000fe200000e0000 */
[----:B------:R-:W-:Y:S01]  /*4830*/  @!UP1 UIADD3 UR25, UPT, UPT, UR7, 0x70, URZ ;  /* 0x0000007007199890 */ /* 0x000fe2000fffe0ff */
[----:B------:R-:W-:Y:S01]  /*4840*/  @!P5 R2UR UR27, R67 ;  /* 0x00000000431bd2ca */ /* 0x000fe200000e0000 */
[----:B------:R-:W-:Y:S01]  /*4850*/  @!UP1 UIADD3 UR24, UPT, UPT, UR7, 0x180, URZ ;  /* 0x0000018007189890 */ /* 0x000fe2000fffe0ff */
[----:B------:R-:W-:Y:S01]  /*4860*/  @!P5 R2UR UR8, R0 ;  /* 0x000000000008d2ca */ /* 0x000fe200000e0000 */
[----:B------:R-:W-:Y:S01]  /*4870*/  VOTEU.ALL UP3, P5 ;  /* 0x0000000000ff7886 */ /* 0x000fe20002860000 */
[----:B------:R-:W-:Y:S01]  /*4880*/  @!UP1 UIADD3 UR16, UPT, UPT, UR7, 0x580, URZ ;  /* 0x0000058007109890 */ /* 0x000fe2000fffe0ff */
[----:B------:R-:W-:Y:S01]  /*4890*/  ISETP.NE.AND P0, PT, R30, 0x2, PT ;  /* 0x000000021e00780c */ /* 0x000fe20003f05270 */
[----:B------:R-:W-:Y:S01]  /*48a0*/  VOTEU.ALL UP2, P5 ;  /* 0x0000000000ff7886 */ /* 0x000fe20002840000 */
[----:B------:R-:W-:Y:S01]  /*48b0*/  UMOV UR17, UR25 ;  /* 0x0000001900117c82 */ /* 0x000fe20008000000 */
[----:B------:R-:W-:Y:S01]  /*48c0*/  IMAD.IADD R65, R8, 0x1, R64 ;  /* 0x0000000108417824 */ /* 0x000fe200078e0240 */
[----:B------:R-:W-:Y:S01]  /*48d0*/  SEL R0, RZ, 0x1, P0 ;  /* 0x00000001ff007807 */ /* 0x000fe20000000000 */
[----:B------:R-:W-:Y:S01]  /*48e0*/  IMAD.U32 R10, RZ, RZ, UR9 ;  /* 0x00000009ff0a7e24 */ /* 0x000fe2000f8e00ff */
[----:B------:R-:W-:Y:S01]  /*48f0*/  @!UP1 UIADD3 UR18, UPT, UPT, UR26, 0x10, URZ ;  /* 0x000000101a129890 */ /* 0x000fe2000fffe0ff */
[----:B------:R-:W-:Y:S01]  /*4900*/  SEL R30, R30, RZ, P0 ;  /* 0x000000ff1e1e7207 */ /* 0x000fe20000000000 */
[----:B------:R-:W-:Y:S01]  /*4910*/  UMOV UR19, UR27 ;  /* 0x0000001b00137c82 */ /* 0x000fe20008000000 */
[----:B------:R-:W-:Y:S01]  /*4920*/  @!UP1 UIADD3 UR10, UPT, UPT, UR26, 0x20, URZ ;  /* 0x000000201a0a9890 */ /* 0x000fe2000fffe0ff */
[----:B------:R-:W-:Y:S01]  /*4930*/  IMAD.U32 R11, RZ, RZ, UR8 ;  /* 0x00000008ff0b7e24 */ /* 0x000fe2000f8e00ff */
[----:B------:R-:W-:Y:S01]  /*4940*/  @!P5 R2UR UR22, R10 ;  /* 0x000000000a16d2ca */ /* 0x000fe200000e0000 */
[----:B------:R-:W-:Y:S01]  /*4950*/  @!UP1 UIADD3 UR8, UPT, UPT, UR7, 0x980, URZ ;  /* 0x0000098007089890 */ /* 0x000fe2000fffe0ff */
[----:B------:R-:W-:Y:S01]  /*4960*/  LOP3.LUT R29, R29, R0, RZ, 0x3c, !PT ;  /* 0x000000001d1d7212 */ /* 0x000fe200078e3cff */
[----:B------:R-:W-:Y:S01]  /*4970*/  VOTEU.ALL UP1, P5 ;  /* 0x0000000000ff7886 */ /* 0x000fe20002820000 */
[----:B------:R-:W-:Y:S01]  /*4980*/  @!P5 R2UR UR23, R11 ;  /* 0x000000000b17d2ca */ /* 0x000fe200000e0000 */
[----:B------:R-:W-:Y:S01]  /*4990*/  UMOV UR9, UR25 ;  /* 0x0000001900097c82 */ /* 0x000fe20008000000 */
[----:B------:R-:W-:Y:S01]  /*49a0*/  UMOV UR11, UR27 ;  /* 0x0000001b000b7c82 */ /* 0x000fe20008000000 */
[----:B------:R-:W-:Y:S10]  /*49b0*/  IMAD.IADD R67, R13, 0x1, R66 ;  /* 0x000000010d437824 */ /* 0x000ff400078e0242 */
[----:B------:R2:W-:Y:S01]  /*49c0*/  @!UP3 UTMALDG.3D [UR24], [UR22], desc[UR14] ;  /* 0x00000e181600b5b4 */ /* 0x0005e20008011000 */
[----:B------:R2:W-:Y:S01]  /*49d0*/  @!UP2 UTMALDG.3D [UR16], [UR22], desc[UR14] ;  /* 0x00000e101600a5b4 */ /* 0x0005e20008011000 */
[----:B------:R2:W-:Y:S01]  /*49e0*/  @!UP1 UTMALDG.3D [UR8], [UR22], desc[UR14] ;  /* 0x00000e08160095b4 */ /* 0x0005e20008011000 */
[----:B------:R2:W-:Y:S01]  /*49f0*/  @!P5 SYNCS.ARRIVE.TRANS64.RED.A0TR RZ, [UR7+0x70], R21 ;  /* 0x00007015ffffd9a7 */ /* 0x0005e20008300407 */
[----:B------:R-:W-:Y:S01]  /*4a00*/  UPLOP3.LUT UP1, UPT, UPT, UPT, UPT, 0x80, 0x8 ;  /* 0x000000000008789c */ /* 0x000fe20003f2f070 */
[----:B------:R-:W-:Y:S01]  /*4a10*/  SYNCS.ARRIVE.TRANS64.RED.A1T0 RZ, [UR37], RZ ;  /* 0x000000ffffff79a7 */ /* 0x000fe20008100425 */
[----:B------:R-:W-:Y:S09]  /*4a20*/  @P3 BRA `(.L_x_78) ;  /* 0xfffffff400803947 */ /* 0x000ff2000383ffff */
[----:B------:R-:W-:Y:S07]  /*4a30*/  MOV R0, UR7 ;  /* 0x0000000700007c02 */ /* 0x000fee0008000f00 */
.L_x_79:
[----:B-1----:R-:W-:-:S04]  /*4a40*/  SHF.L.U32 R3, R31, 0x1f, RZ ;  /* 0x0000001f1f037819 */ /* 0x002fc800000006ff */
[----:B------:R1:W3:Y:S03]  /*4a50*/  SYNCS.PHASECHK.TRANS64.TRYWAIT P0, [R0+URZ+0x78], R3 ;  /* 0x00007803000075a7 */ /* 0x0002e600080011ff */
[----:B---3--:R-:W-:Y:S05]  /*4a60*/  @!P0 NANOSLEEP.SYNCS 0x989680 ;  /* 0x009896800000895d */ /* 0x008fea0003900000 */
[----:B------:R-:W3:Y:S02]  /*4a70*/  @!P0 SYNCS.PHASECHK.TRANS64 P0, [R0+URZ+0x78], R3 ;  /* 0x00007803000085a7 */ /* 0x000ee400080010ff */
[----:B--23--:R-:W-:Y:S05]  /*4a80*/  @P0 EXIT ;  /* 0x000000000000094d */ /* 0x00cfea0003800000 */
[----:B------:R-:W-:Y:S05]  /*4a90*/  BRA `(.L_x_79) ;  /* 0xfffffffc00e87947 */ /* 0x000fea000383ffff */
.L_x_70:
[----:B------:R-:W-:-:S06]  /*4aa0*/  UISETP.GE.AND UP1, UPT, UR8, 0x4, UPT ;  /* 0x000000040800788c */ /* 0x000fcc000bf26270 */
[----:B------:R-:W-:-:S13]  /*4ab0*/  PLOP3.LUT P0, PT, PT, PT, UP1, 0x80, 0x8 ;  /* 0x000000000008781c */ /* 0x000fda0003f0f018 */
[----:B------:R-:W-:Y:S05]  /*4ac0*/  @!P0 EXIT ;  /* 0x000000000000894d */ /* 0x000fea0003800000 */
[----:B------:R-:W-:Y:S01]  /*4ad0*/  BAR.SYNC.DEFER_BLOCKING 0x6, 0xa0 ;  /* 0x0182800000007b1d */ /* 0x000fe20000010000 */
[--C-:B------:R-:W-:Y:S01]  /*4ae0*/  SHF.R.U32.HI R7, RZ, 0x4, R78.reuse ;  /* 0x00000004ff077819 */ /* 0x100fe2000001164e */
[C---:B------:R-:W-:Y:S01]  /*4af0*/  IMAD.SHL.U32 R5, R78.reuse, 0x10, RZ ;  /* 0x000000104e057824 */ /* 0x040fe200078e00ff */
[----:B------:R-:W-:Y:S01]  /*4b00*/  CS2R R76, SRZ ;  /* 0x00000000004c7805 */ /* 0x000fe2000001ff00 */
[----:B------:R-:W-:Y:S01]  /*4b10*/  IMAD.U32 R2, R78, 0x10000, RZ ;  /* 0x000100004e027824 */ /* 0x000fe200078e00ff */
[----:B------:R-:W-:Y:S01]  /*4b20*/  LOP3.LUT R7, R7, 0x1, RZ, 0xc0, !PT ;  /* 0x0000000107077812 */ /* 0x000fe200078ec0ff */
[----:B------:R-:W-:Y:S02]  /*4b30*/  UMOV UR46, 0x400 ;  /* 0x00000400002e7882 */ /* 0x000fe40000000000 */
[----:B------:R-:W1:Y:S01]  /*4b40*/  LDC R71, c[0x0][0x370] ;  /* 0x0000dc00ff477b82 */ /* 0x000e620000000800 */
[----:B------:R-:W-:Y:S01]  /*4b50*/  ULEA UR46, UR37, UR46, 0x18 ;  /* 0x0000002e252e7291 */ /* 0x000fe2000f8ec0ff */
[----:B------:R-:W-:Y:S01]  /*4b60*/  LOP3.LUT R5, R5, 0xf0, RZ, 0xc0, !PT ;  /* 0x000000f005057812 */ /* 0x000fe200078ec0ff */
[----:B------:R-:W-:Y:S01]  /*4b70*/  IMAD.MOV.U32 R80, RZ, RZ, RZ ;  /* 0x000000ffff507224 */ /* 0x000fe200078e00ff */
[----:B------:R-:W-:Y:S01]  /*4b80*/  LOP3.LUT R72, R7, 0x60, R78, 0xf8, !PT ;  /* 0x0000006007487812 */ /* 0x000fe200078ef84e */
[----:B------:R-:W-:Y:S01]  /*4b90*/  IMAD.MOV.U32 R75, RZ, RZ, RZ ;  /* 0x000000ffff4b7224 */ /* 0x000fe200078e00ff */
[----:B------:R-:W-:Y:S01]  /*4ba0*/  LOP3.LUT R2, R2, 0x600000, RZ, 0xc0, !PT ;  /* 0x0060000002027812 */ /* 0x000fe200078ec0ff */
[----:B------:R-:W2:Y:S01]  /*4bb0*/  LDCU.64 UR48, c[0x0][0x348] ;  /* 0x00006900ff3077ac */ /* 0x000ea20008000a00 */
[----:B------:R-:W4:Y:S01]  /*4bc0*/  LDC R40, c[0x0][0xb0c] ;  /* 0x0002c300ff287b82 */ /* 0x000f220000000800 */
[----:B------:R-:W-:Y:S01]  /*4bd0*/  IMAD R72, R72, 0x8, R5 ;  /* 0x0000000848487824 */ /* 0x000fe200078e0205 */
[----:B------:R-:W-:Y:S01]  /*4be0*/  LOP3.LUT R78, R78, 0x60, RZ, 0xc0, !PT ;  /* 0x000000604e4e7812 */ /* 0x000fe200078ec0ff */
[----:B------:R-:W1:Y:S01]  /*4bf0*/  LDCU.64 UR40, c[0x0][0x888] ;  /* 0x00011100ff2877ac */ /* 0x000e620008000a00 */
[----:B------:R-:W1:Y:S04]  /*4c00*/  LDCU.64 UR42, c[0x0][0x890] ;  /* 0x00011200ff2a77ac */ /* 0x000e680008000a00 */
[----:B------:R-:W1:Y:S01]  /*4c10*/  LDC R69, c[0x0][0xb20] ;  /* 0x0002c800ff457b82 */ /* 0x000e620000000800 */
[----:B------:R-:W3:Y:S01]  /*4c20*/  LDS R3, [UR46+0x140] ;  /* 0x0001402eff037984 */ /* 0x000ee20008000800 */
[----:B------:R-:W-:-:S06]  /*4c30*/  UMOV UR38, URZ ;  /* 0x000000ff00267c82 */ /* 0x000fcc0008000000 */
[----:B------:R-:W1:Y:S08]  /*4c40*/  LDC R23, c[0x0][0xb30] ;  /* 0x0002cc00ff177b82 */ /* 0x000e700000000800 */
[----:B------:R-:W1:Y:S08]  /*4c50*/  LDC.64 R62, c[0x0][0xb10] ;  /* 0x0002c400ff3e7b82 */ /* 0x000e700000000a00 */
[----:B------:R-:W1:Y:S08]  /*4c60*/  LDC.64 R18, c[0x0][0xb18] ;  /* 0x0002c600ff127b82 */ /* 0x000e700000000a00 */
[----:B------:R-:W1:Y:S08]  /*4c70*/  LDC.64 R16, c[0x0][0xb28] ;  /* 0x0002ca00ff107b82 */ /* 0x000e700000000a00 */
[----:B------:R-:W1:Y:S01]  /*4c80*/  LDC.64 R60, c[0x0][0x8b0] ;  /* 0x00022c00ff3c7b82 */ /* 0x000e620000000a00 */
[----:B---3--:R-:W-:-:S07]  /*4c90*/  IMAD.IADD R2, R3, 0x1, R2 ;  /* 0x0000000103027824 */ /* 0x008fce00078e0202 */
[----:B------:R-:W3:Y:S08]  /*4ca0*/  LDC.64 R58, c[0x0][0x8a8] ;  /* 0x00022a00ff3a7b82 */ /* 0x000ef00000000a00 */
[----:B--2-4-:R-:W1:Y:S02]  /*4cb0*/  LDC R70, c[0x0][0x374] ;  /* 0x0000dd00ff467b82 */ /* 0x014e640000000800 */
.L_x_94:
[----:B------:R-:W-:Y:S02]  /*4cc0*/  LEA R0, R80, UR46, 0x3 ;  /* 0x0000002e50007c11 */ /* 0x000fe4000f8e18ff */
[----:B------:R-:W-:Y:S02]  /*4cd0*/  SHF.L.U32 R3, R76, 0x1f, RZ ;  /* 0x0000001f4c037819 */ /* 0x000fe400000006ff */
[----:B------:R-:W-:Y:S02]  /*4ce0*/  LEA R12, R80, UR46, 0x4 ;  /* 0x0000002e500c7c11 */ /* 0x000fe4000f8e20ff */
[----:B--2---:R-:W2:Y:S02]  /*4cf0*/  SYNCS.PHASECHK.TRANS64.TRYWAIT P0, [R0+URZ+0x90], R3 ;  /* 0x00009003000075a7 */ /* 0x004ea400080011ff */
[----:B-12---:R-:W-:Y:S05]  /*4d00*/  @!P0 BRA `(.L_x_80) ;  /* 0x0000002000748947 */ /* 0x006fea0003800000 */
.L_x_132:
[----:B------:R-:W-:Y:S01]  /*4d10*/  ISETP.GE.AND P0, PT, R22, 0x1, PT ;  /* 0x000000011600780c */ /* 0x000fe20003f06270 */
[----:B------:R-:W4:Y:S01]  /*4d20*/  LDS.128 R12, [R12+0x120] ;  /* 0x000120000c0c7984 */ /* 0x000f220000000c00 */
[----:B-1----:R-:W-:Y:S01]  /*4d30*/  ISETP.NE.U32.AND P3, PT, R60, RZ, PT ;  /* 0x000000ff3c00720c */ /* 0x002fe20003f65070 */
[----:B--2---:R-:W-:Y:S01]  /*4d40*/  VIADD R0, R0, 0xa0 ;  /* 0x000000a000007836 */ /* 0x004fe20000000000 */
[----:B------:R-:W-:Y:S04]  /*4d50*/  UISETP.NE.AND UP0, UPT, UR47, URZ, UPT ;  /* 0x000000ff2f00728c */ /* 0x000fe8000bf05270 */
[----:B------:R-:W-:Y:S01]  /*4d60*/  PRMT R0, RZ, 0x654, R0 ;  /* 0x00000654ff007816 */ /* 0x000fe20000000000 */
[----:B------:R-:W-:Y:S01]  /*4d70*/  @!PT LDS RZ, [RZ] ;  /* 0x00000000fffff984 */ /* 0x000fe20000000800 */
[----:B------:R-:W-:Y:S01]  /*4d80*/  @!PT LDS RZ, [RZ] ;  /* 0x00000000fffff984 */ /* 0x000fe20000000800 */
[----:B------:R-:W-:Y:S01]  /*4d90*/  @!PT LDS RZ, [RZ] ;  /* 0x00000000fffff984 */ /* 0x000fe20000000800 */
[----:B------:R-:W-:Y:S01]  /*4da0*/  @!PT LDS RZ, [RZ] ;  /* 0x00000000fffff984 */ /* 0x000fe20000000800 */
[----:B------:R1:W-:Y:S06]  /*4db0*/  MEMBAR.ALL.CTA ;  /* 0x0000000000007992 */ /* 0x0003ec0000008000 */
[----:B-1----:R-:W1:Y:S01]  /*4dc0*/  FENCE.VIEW.ASYNC.S ;  /* 0x00000000000073c6 */ /* 0x002e620000000000 */
[----:B------:R-:W-:Y:S01]  /*4dd0*/  PLOP3.LUT P2, PT, PT, PT, UP0, 0x80, 0x8 ;  /* 0x000000000008781c */ /* 0x000fe20003f4f008 */
[----:B-1----:R1:W-:Y:S01]  /*4de0*/  SYNCS.ARRIVE.TRANS64.RED.A1T0 RZ, [R0+URZ], RZ ;  /* 0x000000ff00ff79a7 */ /* 0x0023e200081004ff */
[----:B----4-:R-:W-:Y:S04]  /*4df0*/  LOP3.LUT P6, RZ, R14, 0x1, RZ, 0xc0, !PT ;  /* 0x000000010eff7812 */ /* 0x010fe800078cc0ff */
[----:B------:R-:W-:Y:S09]  /*4e00*/  P2R R79, PR, RZ, 0x40 ;  /* 0x00000040ff4f7803 */ /* 0x000ff20000000000 */
[----:B------:R-:W-:Y:S02]  /*4e10*/  @P6 MOV R43, R12 ;  /* 0x0000000c002b6202 */ /* 0x000fe40000000f00 */
[----:B------:R-:W-:Y:S01]  /*4e20*/  @P6 LOP3.LUT R41, R13, 0xffff, RZ, 0xc0, !PT ;  /* 0x0000ffff0d296812 */ /* 0x000fe200078ec0ff */
[----:B-1----:R-:W-:Y:S06]  /*4e30*/  @!P0 BRA `(.L_x_81) ;  /* 0x0000000000a48947 */ /* 0x002fec0003800000 */
[----:B------:R-:W-:Y:S01]  /*4e40*/  IMAD.HI.U32 R20, R70, R19, RZ ;  /* 0x0000001346147227 */ /* 0x000fe200078e00ff */
[----:B------:R-:W-:Y:S02]  /*4e50*/  ISETP.NE.AND P0, PT, R18, 0x1, PT ;  /* 0x000000011200780c */ /* 0x000fe40003f05270 */
[----:B------:R-:W-:Y:S01]  /*4e60*/  ISETP.NE.AND P1, PT, R22, 0x1, PT ;  /* 0x000000011600780c */ /* 0x000fe20003f25270 */
[-C--:B------:R-:W-:Y:S01]  /*4e70*/  IMAD.HI.U32 R10, R71, R62.reuse, RZ ;  /* 0x0000003e470a7227 */ /* 0x080fe200078e00ff */
[----:B------:R-:W-:Y:S02]  /*4e80*/  SHF.R.U32.HI R11, RZ, R69, R20 ;  /* 0x00000045ff0b7219 */ /* 0x000fe40000011614 */
[----:B------:R-:W-:Y:S01]  /*4e90*/  ISETP.NE.AND P4, PT, R40, 0x1, PT ;  /* 0x000000012800780c */ /* 0x000fe20003f85270 */
[----:B------:R-:W-:Y:S01]  /*4ea0*/  IMAD.HI.U32 R26, R41, R19, RZ ;  /* 0x00000013291a7227 */ /* 0x000fe200078e00ff */
[----:B------:R-:W-:Y:S02]  /*4eb0*/  SHF.R.U32.HI R10, RZ, R63, R10 ;  /* 0x0000003fff0a7219 */ /* 0x000fe4000001160a */
[----:B------:R-:W-:Y:S01]  /*4ec0*/  SEL R3, R70, R11, !P0 ;  /* 0x0000000b46037207 */ /* 0x000fe20004000000 */
[----:B------:R-:W-:Y:S01]  /*4ed0*/  IMAD.HI.U32 R24, R43, R62, RZ ;  /* 0x0000003e2b187227 */ /* 0x000fe200078e00ff */
[----:B------:R-:W-:Y:S03]  /*4ee0*/  SEL R7, R71, R10, !P4 ;  /* 0x0000000a47077207 */ /* 0x000fe60006000000 */
[-C--:B------:R-:W-:Y:S01]  /*4ef0*/  IMAD.HI.U32 R10, R3, R16.reuse, RZ ;  /* 0x00000010030a7227 */ /* 0x080fe200078e00ff */
[----:B------:R-:W-:Y:S03]  /*4f00*/  SHF.R.U32.HI R24, RZ, R63, R24 ;  /* 0x0000003fff187219 */ /* 0x000fe60000011618 */
[----:B------:R-:W-:Y:S01]  /*4f10*/  IMAD.HI.U32 R20, R7, R16, RZ ;  /* 0x0000001007147227 */ /* 0x000fe200078e00ff */
[----:B------:R-:W-:Y:S02]  /*4f20*/  @P1 SHF.R.U32.HI R3, RZ, R17, R10 ;  /* 0x00000011ff031219 */ /* 0x000fe4000001160a */
[----:B------:R-:W-:Y:S02]  /*4f30*/  SHF.R.U32.HI R10, RZ, R69, R26 ;  /* 0x00000045ff0a7219 */ /* 0x000fe4000001161a */
[----:B------:R-:W-:Y:S01]  /*4f40*/  @P1 SHF.R.U32.HI R7, RZ, R17, R20 ;  /* 0x00000011ff071219 */ /* 0x000fe20000011614 */
[C---:B------:R-:W-:Y:S01]  /*4f50*/  IMAD R4, R22.reuse, R3, RZ ;  /* 0x0000000316047224 */ /* 0x040fe200078e02ff */
[----:B------:R-:W-:Y:S02]  /*4f60*/  SEL R5, R41, R10, !P0 ;  /* 0x0000000a29057207 */ /* 0x000fe40004000000 */
[----:B------:R-:W-:Y:S01]  /*4f70*/  SEL R3, R43, R24, !P4 ;  /* 0x000000182b037207 */ /* 0x000fe20006000000 */
[----:B------:R-:W-:Y:S01]  /*4f80*/  IMAD R6, R22, R7, RZ ;  /* 0x0000000716067224 */ /* 0x000fe200078e02ff */
[C---:B------:R-:W-:Y:S01]  /*4f90*/  ISETP.GE.AND P0, PT, R5.reuse, R4, PT ;  /* 0x000000040500720c */ /* 0x040fe20003f06270 */
[----:B------:R-:W-:Y:S03]  /*4fa0*/  IMAD.HI.U32 R8, R5, R16, RZ ;  /* 0x0000001005087227 */ /* 0x000fe600078e00ff */
[----:B------:R-:W-:Y:S01]  /*4fb0*/  ISETP.GE.OR P0, PT, R3, R6, P0 ;  /* 0x000000060300720c */ /* 0x000fe20000706670 */
[----:B------:R-:W-:Y:S01]  /*4fc0*/  IMAD.MOV R6, RZ, RZ, -R3 ;  /* 0x000000ffff067224 */ /* 0x000fe200078e0a03 */
[-C--:B------:R-:W-:Y:S03]  /*4fd0*/  SHF.R.U32.HI R8, RZ, R17.reuse, R8 ;  /* 0x00000011ff087219 */ /* 0x080fe60000011608 */
[----:B------:R-:W-:Y:S01]  /*4fe0*/  IMAD R43, R40, R6, R43 ;  /* 0x00000006282b7224 */ /* 0x000fe200078e022b */
[----:B------:R-:W-:Y:S05]  /*4ff0*/  SEL R9, R5, R8, !P1 ;  /* 0x0000000805097207 */ /* 0x000fea0004800000 */
[----:B------:R-:W-:Y:S02]  /*5000*/  IMAD.MOV R8, RZ, RZ, -R9 ;  /* 0x000000ffff087224 */ /* 0x000fe400078e0a09 */
[C---:B------:R-:W-:Y:S04]  /*5010*/  @!P0 IMAD.HI.U32 R4, R3.reuse, R16, RZ ;  /* 0x0000001003048227 */ /* 0x040fe800078e00ff */
[----:B------:R-:W-:Y:S01]  /*5020*/  IMAD R8, R22, R8, R5 ;  /* 0x0000000816087224 */ /* 0x000fe200078e0205 */
[----:B------:R-:W-:Y:S04]  /*5030*/  @!P0 SHF.R.U32.HI R4, RZ, R17, R4 ;  /* 0x00000011ff048219 */ /* 0x000fe80000011604 */
[----:B------:R-:W-:Y:S02]  /*5040*/  @!P0 SEL R0, R3, R4, !P1 ;  /* 0x0000000403008207 */ /* 0x000fe40004800000 */
[----:B------:R-:W-:Y:S02]  /*5050*/  IADD3 R4, PT, PT, -R5, RZ, RZ ;  /* 0x000000ff05047210 */ /* 0x000fe40007ffe1ff */
[----:B------:R-:W-:Y:S01]  /*5060*/  @!P0 IADD3 R9, PT, PT, R9, -R0, RZ ;  /* 0x8000000009098210 */ /* 0x000fe20007ffe0ff */
[----:B------:R-:W-:Y:S02]  /*5070*/  @!P0 IMAD R0, R7, R8, R0 ;  /* 0x0000000807008224 */ /* 0x000fe400078e0200 */
[----:B------:R-:W-:Y:S02]  /*5080*/  IMAD R41, R18, R4, R41 ;  /* 0x0000000412297224 */ /* 0x000fe400078e0229 */
[----:B------:R-:W-:Y:S02]  /*5090*/  @!P0 IMAD R5, R9, R22, R3 ;  /* 0x0000001609058224 */ /* 0x000fe400078e0203 */
[----:B------:R-:W-:Y:S04]  /*50a0*/  @!P0 IMAD.MOV.U32 R3, RZ, RZ, R0 ;  /* 0x000000ffff038224 */ /* 0x000fe800078e0000 */
[----:B------:R-:W-:Y:S02]  /*50b0*/  IMAD R43, R3, R40, R43 ;  /* 0x00000028032b7224 */ /* 0x000fe400078e022b */
[----:B------:R-:W-:Y:S02]  /*50c0*/  IMAD R41, R5, R18, R41 ;  /* 0x0000001205297224 */ /* 0x000fe400078e0229 */
.L_x_81:
[----:B------:R-:W-:Y:S01]  /*50d0*/  UISETP.NE.U32.AND UP3, UPT, UR42, URZ, UPT ;  /* 0x000000ff2a00728c */ /* 0x000fe2000bf65070 */
[----:B------:R-:W-:Y:S03]  /*50e0*/  ISETP.NE.AND.EX P3, PT, R61, RZ, PT, P3 ;  /* 0x000000ff3d00720c */ /* 0x000fe60003f65330 */
[----:B------:R-:W-:Y:S09]  /*50f0*/  UISETP.NE.AND.EX UP3, UPT, UR43, URZ, UPT, UP3 ;  /* 0x000000ff2b00728c */ /* 0x000ff2000bf65330 */
[----:B------:R-:W-:Y:S05]  /*5100*/  BRA.U !UP3, `(.L_x_82) ;  /* 0x000000010b387547 */ /* 0x000fea000b800000 */
[----:B------:R-:W-:Y:S01]  /*5110*/  UISETP.NE.U32.AND UP0, UPT, UR40, URZ, UPT ;  /* 0x000000ff2800728c */ /* 0x000fe2000bf05070 */
[----:B------:R-:W-:Y:S03]  /*5120*/  HFMA2 R68, -RZ, RZ, 0, 5.9604644775390625e-08 ;  /* 0x00000001ff447431 */ /* 0x000fe600000001ff */
[----:B------:R-:W-:Y:S06]  /*5130*/  UISETP.NE.AND.EX UP0, UPT, UR41, URZ, UPT, UP0 ;  /* 0x000000ff2900728c */ /* 0x000fec000bf05300 */
[----:B------:R-:W-:Y:S05]  /*5140*/  PLOP3.LUT P0, PT, PT, PT, UP0, 0x80, 0x8 ;  /* 0x000000000008781c */ /* 0x000fea0003f0f008 */
[----:B------:R-:W1:Y:S01]  /*5150*/  @UP0 LDCU.64 UR6, c[0x0][0x888] ;  /* 0x00011100ff0607ac */ /* 0x000e620008000a00 */
[----:B------:R-:W-:Y:S04]  /*5160*/  @UP0 UIMAD UR4, UR36, UR42, URZ ;  /* 0x0000002a240402a4 */ /* 0x000fe8000f8e02ff */
[----:B-1----:R-:W-:Y:S06]  /*5170*/  @UP0 UIMAD.WIDE UR6, UR4, 0x4, UR6 ;  /* 0x00000004040608a5 */ /* 0x002fec000f8e0206 */
[----:B------:R-:W-:Y:S02]  /*5180*/  IMAD.U32 R4, RZ, RZ, UR6 ;  /* 0x00000006ff047e24 */ /* 0x000fe4000f8e00ff */
[----:B------:R-:W-:Y:S05]  /*5190*/  IMAD.U32 R5, RZ, RZ, UR7 ;  /* 0x00000007ff057e24 */ /* 0x000fea000f8e00ff */
[----:B------:R-:W2:Y:S02]  /*51a0*/  @P0 LDG.E R0, desc[UR44][R4.64] ;  /* 0x0000002c04000981 */ /* 0x000ea4000c1e1900 */
[----:B--2---:R-:W-:Y:S01]  /*51b0*/  @P0 R2UR UR39, R0 ;  /* 0x00000000002702ca */ /* 0x004fe200000e0000 */
[----:B------:R-:W-:Y:S05]  /*51c0*/  IMAD.MOV.U32 R0, RZ, RZ, 0x1 ;  /* 0x00000001ff007424 */ /* 0x000fea00078e00ff */
[----:B------:R-:W-:Y:S08]  /*51d0*/  @!P0 PRMT R68, R0, 0x7610, R68 ;  /* 0x0000761000448816 */ /* 0x000ff00000000044 */
[----:B------:R-:W1:Y:S02]  /*51e0*/  @!UP0 LDCU UR39, c[0x0][0x880] ;  /* 0x00011000ff2787ac */ /* 0x000e640008000800 */
.L_x_82:
[----:B------:R-:W-:Y:S05]  /*51f0*/  @!P3 BRA `(.L_x_83) ;  /* 0x000000000020b947 */ /* 0x000fea0003800000 */
[----:B---3--:R-:W-:Y:S04]  /*5200*/  ISETP.NE.U32.AND P0, PT, R58, RZ, PT ;  /* 0x000000ff3a00720c */ /* 0x008fe80003f05070 */
[----:B------:R-:W-:Y:S11]  /*5210*/  ISETP.NE.AND.EX P0, PT, R59, RZ, PT, P0 ;  /* 0x000000ff3b00720c */ /* 0x000ff60003f05300 */
[----:B------:R-:W-:Y:S02]  /*5220*/  @!UPT UIADD3 URZ, UPT, UPT, URZ, URZ, URZ ;  /* 0x000000fffffff290 */ /* 0x000fe4000fffe0ff */
[----:B------:R-:W2:Y:S01]  /*5230*/  @P0 LDC.64 R4, c[0x0][0x8a8] ;  /* 0x00022a00ff040b82 */ /* 0x000ea20000000a00 */
[----:B------:R-:W-:Y:S04]  /*5240*/  @P0 IMAD R0, R60, UR36, RZ ;  /* 0x000000243c000c24 */ /* 0x000fe8000f8e02ff */
[----:B--2---:R-:W-:Y:S05]  /*5250*/  @P0 IMAD.WIDE R4, R0, 0x4, R4 ;  /* 0x0000000400040825 */ /* 0x004fea00078e0204 */
[----:B-----5:R2:W5:Y:S02]  /*5260*/  @P0 LDG.E R42, desc[UR44][R4.64] ;  /* 0x0000002c042a0981 */ /* 0x020564000c1e1900 */
[----:B--2---:R-:W4:Y:S02]  /*5270*/  @!P0 LDC R42, c[0x0][0x8a0] ;  /* 0x00022800ff2a8b82 */ /* 0x004f240000000800 */
.L_x_83:
[----:B------:R-:W2:Y:S01]  /*5280*/  LDC.64 R4, c[0x0][0xb10] ;  /* 0x0002c400ff047b82 */ /* 0x000ea20000000a00 */
[----:B------:R-:W-:Y:S01]  /*5290*/  UISETP.NE.AND UP4, UPT, UR47, URZ, UPT ;  /* 0x000000ff2f00728c */ /* 0x000fe2000bf85270 */
[----:B-1----:R-:W-:Y:S01]  /*52a0*/  @P2 FSETP.NEU.AND P1, PT, RZ, UR39, PT ;  /* 0x00000027ff002c0b */ /* 0x002fe2000bf2d000 */
[----:B------:R-:W-:Y:S01]  /*52b0*/  UPLOP3.LUT UP0, UPT, UPT, UPT, UPT, 0x40, 0x4 ;  /* 0x000000000004789c */ /* 0x000fe20003f0e870 */
[----:B------:R-:W-:Y:S01]  /*52c0*/  @P2 LOP3.LUT P0, RZ, R68, 0xff, RZ, 0xc0, !PT ;  /* 0x000000ff44ff2812 */ /* 0x000fe2000780c0ff */
[----:B------:R-:W-:Y:S03]  /*52d0*/  ULEA UR50, UR38, UR46, 0x3 ;  /* 0x0000002e26327291 */ /* 0x000fe6000f8e18ff */
[----:B------:R-:W1:Y:S01]  /*52e0*/  LDC.64 R6, c[0x0][0xb18] ;  /* 0x0002c600ff067b82 */ /* 0x000e620000000a00 */
[----:B------:R-:W-:Y:S01]  /*52f0*/  SHF.L.U32 R8, R77, 0x1f, RZ ;  /* 0x0000001f4d087819 */ /* 0x000fe200000006ff */
[----:B------:R-:W-:Y:S01]  /*5300*/  VIADD R80, R80, 0x1 ;  /* 0x0000000150507836 */ /* 0x000fe20000000000 */
[----:B------:R-:W-:Y:S02]  /*5310*/  @P6 SHF.R.U32.HI R74, RZ, 0x10, R13 ;  /* 0x00000010ff4a6819 */ /* 0x000fe4000001160d */
[----:B------:R-:W-:Y:S02]  /*5320*/  CS2R R56, SRZ ;  /* 0x0000000000387805 */ /* 0x000fe4000001ff00 */
[----:B------:R-:W-:Y:S01]  /*5330*/  CS2R R48, SRZ ;  /* 0x0000000000307805 */ /* 0x000fe2000001ff00 */
[----:B------:R-:W3:Y:S01]  /*5340*/  @UP4 LDCU.64 UR4, c[0x0][0x888] ;  /* 0x00011100ff0447ac */ /* 0x000ee20008000a00 */
[----:B------:R-:W-:Y:S01]  /*5350*/  CS2R R46, SRZ ;  /* 0x00000000002e7805 */ /* 0x000fe2000001ff00 */
[----:B------:R-:W-:Y:S01]  /*5360*/  @UP4 UPLOP3.LUT UP0, UPT, UPT, UPT, UP3, 0x80, 0x8 ;  /* 0x000000000008489c */ /* 0x000fe20003f0f030 */
[----:B------:R-:W-:Y:S01]  /*5370*/  @P2 VOTEU.ANY UP1, P1 ;  /* 0x0000000000ff2886 */ /* 0x000fe20000820100 */
[----:B---3--:R-:W-:Y:S02]  /*5380*/  @UP4 UISETP.NE.U32.AND UP2, UPT, UR4, URZ, UPT ;  /* 0x000000ff0400428c */ /* 0x008fe4000bf45070 */
[----:B------:R-:W-:Y:S02]  /*5390*/  @UP4 USEL UR4, URZ, 0xffffffff, UP1 ;  /* 0xffffffffff044887 */ /* 0x000fe40008800000 */
[----:B------:R-:W-:Y:S01]  /*53a0*/  @UP4 UISETP.NE.AND.EX UP2, UPT, UR5, URZ, UPT, UP2 ;  /* 0x000000ff0500428c */ /* 0x000fe2000bf45320 */
[----:B------:R-:W-:Y:S01]  /*53b0*/  @P2 VOTEU.ANY UP1, P0 ;  /* 0x0000000000ff2886 */ /* 0x000fe20000020100 */
[----:B------:R-:W-:Y:S02]  /*53c0*/  ISETP.NE.AND P0, PT, R23, 0x1, PT ;  /* 0x000000011700780c */ /* 0x000fe40003f05270 */
[----:B------:R-:W-:Y:S04]  /*53d0*/  @UP4 USEL UR5, URZ, 0xffffffff, UP2 ;  /* 0xffffffffff054887 */ /* 0x000fe80009000000 */
[----:B------:R-:W-:Y:S04]  /*53e0*/  @UP0 USEL UR4, UR5, UR4, !UP1 ;  /* 0x0000000405040287 */ /* 0x000fe8000c800000 */
[----:B------:R-:W-:Y:S03]  /*53f0*/  @UP4 ULOP3.LUT UR4, UR4, 0x1, URZ, 0xc0, !UPT ;  /* 0x0000000104044892 */ /* 0x000fe6000f8ec0ff */
[----:B------:R-:W3:Y:S01]  /*5400*/  @!P0 LDC R0, c[0x0][0xb20] ;  /* 0x0002c800ff008b82 */ /* 0x000ee20000000800 */
[----:B------:R-:W-:Y:S01]  /*5410*/  UISETP.NE.U32.OR UP0, UPT, UR4, 0x1, !UP4 ;  /* 0x000000010400788c */ /* 0x000fe2000e705470 */
[----:B--2---:R-:W-:Y:S01]  /*5420*/  @!P0 IMAD.HI.U32 R4, R43, R4, RZ ;  /* 0x000000042b048227 */ /* 0x004fe200078e00ff */
[----:B-1----:R-:W-:Y:S05]  /*5430*/  @!P0 ISETP.NE.AND P1, PT, R6, 0x1, PT ;  /* 0x000000010600880c */ /* 0x002fea0003f25270 */
[----:B------:R-:W1:Y:S01]  /*5440*/  @!P0 LDC R3, c[0x0][0xb0c] ;  /* 0x0002c300ff038b82 */ /* 0x000e620000000800 */
[----:B------:R-:W-:Y:S01]  /*5450*/  @!P0 IMAD.HI.U32 R7, R41, R7, RZ ;  /* 0x0000000729078227 */ /* 0x000fe200078e00ff */
[----:B------:R-:W-:Y:S02]  /*5460*/  PLOP3.LUT P3, PT, PT, PT, UP0, 0x80, 0x8 ;  /* 0x000000000008781c */ /* 0x000fe40003f6f008 */
[----:B------:R-:W-:Y:S11]  /*5470*/  @!P0 SHF.R.U32.HI R4, RZ, R5, R4 ;  /* 0x00000005ff048219 */ /* 0x000ff60000011604 */
[----:B------:R-:W-:Y:S04]  /*5480*/  @P3 SHF.L.U32 R9, R75, 0x1f, RZ ;  /* 0x0000001f4b093819 */ /* 0x000fe800000006ff */
[----:B------:R-:W2:Y:S01]  /*5490*/  @P3 SYNCS.PHASECHK.TRANS64.TRYWAIT P5, [UR46+0x70], R9 ;  /* 0x00007009ff0035a7 */ /* 0x000ea200080a112e */
[----:B---3--:R-:W-:Y:S02]  /*54a0*/  @!P0 SHF.R.U32.HI R0, RZ, R0, R7 ;  /* 0x00000000ff008219 */ /* 0x008fe40000011607 */
[----:B-1----:R-:W-:Y:S02]  /*54b0*/  @!P0 ISETP.NE.AND P2, PT, R3, 0x1, PT ;  /* 0x000000010300880c */ /* 0x002fe40003f45270 */
[----:B------:R-:W-:Y:S02]  /*54c0*/  @!P0 SEL R5, R41, R0, !P1 ;  /* 0x0000000029058207 */ /* 0x000fe40004800000 */
[----:B------:R-:W-:Y:S05]  /*54d0*/  @!P0 SEL R4, R43, R4, !P2 ;  /* 0x000000042b048207 */ /* 0x000fea0005000000 */
[----:B------:R-:W-:Y:S02]  /*54e0*/  @!P0 IMAD.IADD R0, R5, 0x1, -R4 ;  /* 0x0000000105008824 */ /* 0x000fe400078e0a04 */
[----:B------:R-:W-:Y:S01]  /*54f0*/  @!P0 IMAD.IADD R4, R4, 0x1, -R5 ;  /* 0x0000000104048824 */ /* 0x000fe200078e0a05 */
[----:B------:R1:W3:Y:S01]  /*5500*/  SYNCS.PHASECHK.TRANS64.TRYWAIT P4, [UR50+0xb0], R8 ;  /* 0x0000b008ff0075a7 */ /* 0x0002e20008081132 */
[----:B------:R-:W-:Y:S02]  /*5510*/  @!P0 IMAD R43, R0, R3, R43 ;  /* 0x00000003002b8224 */ /* 0x000fe400078e022b */
[----:B------:R-:W-:Y:S01]  /*5520*/  @!P0 IMAD R41, R4, R6, R41 ;  /* 0x0000000604298224 */ /* 0x000fe200078e0229 */
[----:B------:R-:W-:Y:S02]  /*5530*/  PLOP3.LUT P0, PT, PT, PT, PT, 0x8, 0x80 ;  /* 0x000000000080781c */ /* 0x000fe40003f0e170 */
[----:B--2---:R-:W-:Y:S01]  /*5540*/  @P3 PLOP3.LUT P0, PT, P5, PT, PT, 0x8, 0x80 ;  /* 0x000000000080381c */ /* 0x004fe20002f0e170 */
[----:B------:R-:W-:Y:S01]  /*5550*/  @!UPT UIADD3 URZ, UPT, UPT, URZ, URZ, URZ ;  /* 0x000000fffffff290 */ /* 0x000fe2000fffe0ff */
[----:B-1----:R-:W-:Y:S11]  /*5560*/  BRA.U !UP0, `(.L_x_84) ;  /* 0x0000000108887547 */ /* 0x002ff6000b800000 */
[----:B------:R-:W-:Y:S02]  /*5570*/  FSETP.NEU.AND P2, PT, RZ, UR39, PT ;  /* 0x00000027ff007c0b */ /* 0x000fe4000bf4d000 */
[----:B------:R-:W-:Y:S01]  /*5580*/  LOP3.LUT P1, RZ, R68, 0xff, RZ, 0xc0, !PT ;  /* 0x000000ff44ff7812 */ /* 0x000fe2000782c0ff */
[----:B------:R-:W-:Y:S01]  /*5590*/  @!UPT UIADD3 URZ, UPT, UPT, URZ, URZ, URZ ;  /* 0x000000fffffff290 */ /* 0x000fe2000fffe0ff */
[----:B------:R-:W-:Y:S11]  /*55a0*/  @!P0 BRA `(.L_x_85) ;  /* 0x00000000000c8947 */ /* 0x000ff60003800000 */
[----:B------:R-:W-:Y:S04]  /*55b0*/  SHF.L.U32 R3, R75, 0x1f, RZ ;  /* 0x0000001f4b037819 */ /* 0x000fe800000006ff */
[----:B------:R-:W1:Y:S02]  /*55c0*/  SYNCS.PHASECHK.TRANS64.TRYWAIT P0, [UR46+0x70], R3 ;  /* 0x00007003ff0075a7 */ /* 0x000e64000800112e */
[----:B-1----:R-:W-:Y:S05]  /*55d0*/  @!P0 BRA `(.L_x_86) ;  /* 0x0000001800548947 */ /* 0x002fea0003800000 */
.L_x_85:
[----:B------:R-:W-:Y:S01]  /*55e0*/  UISETP.NE.U32.AND UP0, UPT, UR40, URZ, UPT ;  /* 0x000000ff2800728c */ /* 0x000fe2000bf05070 */
[----:B------:R-:W-:Y:S02]  /*55f0*/  CS2R R46, SRZ ;  /* 0x00000000002e7805 */ /* 0x000fe4000001ff00 */
[----:B------:R-:W-:Y:S02]  /*5600*/  CS2R R48, SRZ ;  /* 0x0000000000307805 */ /* 0x000fe4000001ff00 */
[----:B------:R-:W-:Y:S01]  /*5610*/  CS2R R56, SRZ ;  /* 0x0000000000387805 */ /* 0x000fe2000001ff00 */
[----:B------:R-:W-:Y:S01]  /*5620*/  UISETP.NE.AND.EX UP0, UPT, UR41, URZ, UPT, UP0 ;  /* 0x000000ff2900728c */ /* 0x000fe2000bf05300 */
[----:B------:R-:W-:Y:S01]  /*5630*/  LOP3.LUT R75, R75, 0x1, RZ, 0x3c, !PT ;  /* 0x000000014b4b7812 */ /* 0x000fe200078e3cff */
[----:B------:R-:W-:Y:S01]  /*5640*/  VOTEU.ANY UP1, P2 ;  /* 0x0000000000ff7886 */ /* 0x000fe20001020100 */
[----:B------:R-:W-:Y:S02]  /*5650*/  USEL UR4, URZ, 0xffffffff, UP1 ;  /* 0xffffffffff047887 */ /* 0x000fe40008800000 */
[----:B------:R-:W-:Y:S02]  /*5660*/  USEL UR5, URZ, 0xffffffff, UP0 ;  /* 0xffffffffff057887 */ /* 0x000fe40008000000 */
[----:B------:R-:W-:Y:S02]  /*5670*/  VOTEU.ANY UP0, P1 ;  /* 0x0000000000ff7886 */ /* 0x000fe40000800100 */
[----:B------:R-:W-:Y:S04]  /*5680*/  @UP3 USEL UR4, UR5, UR4, !UP0 ;  /* 0x0000000405043287 */ /* 0x000fe8000c000000 */
[----:B------:R-:W-:Y:S04]  /*5690*/  ULOP3.LUT UR4, UR4, 0x1, URZ, 0xc0, !UPT ;  /* 0x0000000104047892 */ /* 0x000fe8000f8ec0ff */
[----:B------:R-:W-:Y:S02]  /*56a0*/  UISETP.NE.U32.AND UP0, UPT, UR4, 0x1, UPT ;  /* 0x000000010400788c */ /* 0x000fe4000bf05070 */
[----:B------:R-:W-:Y:S04]  /*56b0*/  UIADD3 UR4, UPT, UPT, UR46, 0x78, URZ ;  /* 0x000000782e047890 */ /* 0x000fe8000fffe0ff */
[----:B------:R-:W-:Y:S01]  /*56c0*/  PLOP3.LUT P0, PT, PT, PT, UP0, 0x80, 0x8 ;  /* 0x000000000008781c */ /* 0x000fe20003f0f008 */
[----:B------:R-:W-:Y:S11]  /*56d0*/  UPRMT UR4, UR37, 0x654, UR4 ;  /* 0x0000065425047896 */ /* 0x000ff60008000004 */
[----:B------:R-:W-:Y:S01]  /*56e0*/  @!UPT UIADD3 URZ, UPT, UPT, URZ, URZ, URZ ;  /* 0x000000fffffff290 */ /* 0x000fe2000fffe0ff */
[----:B------:R2:W1:Y:S04]  /*56f0*/  @P0 LDS.64 R46, [R72+UR46+0x180] ;  /* 0x0001802e482e0984 */ /* 0x0004680008000a00 */
[----:B------:R2:W1:Y:S04]  /*5700*/  @P0 LDS.64 R48, [R72+UR46+0x580] ;  /* 0x0005802e48300984 */ /* 0x0004680008000a00 */
[----:B------:R2:W1:Y:S01]  /*5710*/  @P0 LDS.64 R56, [R72+UR46+0x980] ;  /* 0x0009802e48380984 */ /* 0x0004620008000a00 */
[----:B------:R-:W-:Y:S01]  /*5720*/  @!PT LDS RZ, [RZ] ;  /* 0x00000000fffff984 */ /* 0x000fe20000000800 */
[----:B------:R-:W-:Y:S01]  /*5730*/  @!PT LDS RZ, [RZ] ;  /* 0x00000000fffff984 */ /* 0x000fe20000000800 */
[----:B------:R-:W-:Y:S01]  /*5740*/  @!PT LDS RZ, [RZ] ;  /* 0x00000000fffff984 */ /* 0x000fe20000000800 */
[----:B------:R-:W-:Y:S01]  /*5750*/  @!PT LDS RZ, [RZ] ;  /* 0x00000000fffff984 */ /* 0x000fe20000000800 */
[----:B------:R4:W-:Y:S06]  /*5760*/  MEMBAR.ALL.CTA ;  /* 0x0000000000007992 */ /* 0x0009ec0000008000 */
[----:B----4-:R-:W4:Y:S02]  /*5770*/  FENCE.VIEW.ASYNC.S ;  /* 0x00000000000073c6 */ /* 0x010f240000000000 */
[----:B----4-:R-:W-:Y:S01]  /*5780*/  SYNCS.ARRIVE.TRANS64.RED.A1T0 RZ, [UR4], RZ ;  /* 0x000000ffffff79a7 */ /* 0x010fe20008100404 */
.L_x_84:
[----:B---3--:R-:W-:Y:S05]  /*5790*/  @P4 BRA `(.L_x_87) ;  /* 0x0000000000084947 */ /* 0x008fea0003800000 */
[----:B------:R-:W3:Y:S02]  /*57a0*/  SYNCS.PHASECHK.TRANS64.TRYWAIT P0, [UR50+0xb0], R8 ;  /* 0x0000b008ff0075a7 */ /* 0x000ee40008001132 */
[----:B---3--:R-:W-:Y:S05]  /*57b0*/  @!P0 BRA `(.L_x_88) ;  /* 0x0000001400f48947 */ /* 0x008fea0003800000 */
.L_x_87:
[----:B------:R-:W-:Y:S04]  /*57c0*/  ULEA.HI UR4, UR38, UR38, URZ, 0x1 ;  /* 0x0000002626047291 */ /* 0x000fe8000f8f08ff */
[----:B------:R-:W-:Y:S02]  /*57d0*/  USHF.R.U32.HI UR5, URZ, 0x1, UR4 ;  /* 0x00000001ff057899 */ /* 0x000fe40008011604 */
[----:B------:R-:W-:Y:S04]  /*57e0*/  ULOP3.LUT UR4, UR4, 0xffe, URZ, 0xc0, !UPT ;  /* 0x00000ffe04047892 */ /* 0x000fe8000f8ec0ff */
[----:B------:R-:W-:Y:S01]  /*57f0*/  UIADD3 UR4, UPT, UPT, -UR4, UR38, URZ ;  /* 0x0000002604047290 */ /* 0x000fe2000fffe1ff */
[----:B------:R-:W-:Y:S04]  /*5800*/  IMAD.U32 R5, RZ, RZ, UR5 ;  /* 0x00000005ff057e24 */ /* 0x000fe8000f8e00ff */
[----:B-1----:R-:W-:Y:S01]  /*5810*/  IMAD R3, R5, 0x30, R2 ;  /* 0x0000003005037824 */ /* 0x002fe200078e0202 */
[----:B------:R-:W-:Y:S05]  /*5820*/  MOV R44, UR4 ;  /* 0x00000004002c7c02 */ /* 0x000fea0008000f00 */
[----:B------:R-:W-:Y:S05]  /*5830*/  IMAD R44, R44, 0x100000, R3 ;  /* 0x001000002c2c7824 */ /* 0x000fea00078e0203 */
[----:B------:R-:W-:Y:S04]  /*5840*/  SHF.R.U32.HI R0, RZ, 0x15, R44 ;  /* 0x00000015ff007819 */ /* 0x000fe8000001162c */
[----:B------:R-:W-:Y:S11]  /*5850*/  LOP3.LUT P0, RZ, R0, 0x3, R73, 0x48, !PT ;  /* 0x0000000300ff7812 */ /* 0x000ff60007804849 */
[----:B------:R-:W-:Y:S02]  /*5860*/  @!UPT UIADD3 URZ, UPT, UPT, URZ, URZ, URZ ;  /* 0x000000fffffff290 */ /* 0x000fe4000fffe0ff */
[----:B------:R-:W-:Y:S05]  /*5870*/  @!P0 BRA `(.L_x_89) ;  /* 0x0000000000408947 */ /* 0x000fea0003800000 */
[----:B------:R-:W1:Y:S01]  /*5880*/  LDCU.64 UR8, c[0x4][0x68] ;  /* 0x01000d00ff0877ac */ /* 0x000e620008000a00 */
[----:B------:R-:W-:Y:S01]  /*5890*/  MOV R15, 0x0 ;  /* 0x00000000000f7802 */ /* 0x000fe20000000f00 */
[----:B------:R-:W-:Y:S02]  /*58a0*/  HFMA2 R12, -RZ, RZ, 0, 5.9604644775390625e-08 ;  /* 0x00000001ff0c7431 */ /* 0x000fe400000001ff */
[----:B------:R-:W-:Y:S02]  /*58b0*/  IMAD.MOV.U32 R8, RZ, RZ, 0x192 ;  /* 0x00000192ff087424 */ /* 0x000fe400078e00ff */
[----:B------:R-:W-:Y:S01]  /*58c0*/  IMAD.MOV.U32 R13, RZ, RZ, RZ ;  /* 0x000000ffff0d7224 */ /* 0x000fe200078e00ff */
[----:B------:R-:W3:Y:S01]  /*58d0*/  LDCU.64 UR6, c[0x4][0x70] ;  /* 0x01000e00ff0677ac */ /* 0x000ee20008000a00 */
[----:B------:R-:W2:Y:S01]  /*58e0*/  LDC.64 R14, c[0x4][R15] ;  /* 0x010000000f0e7b82 */ /* 0x000ea20000000a00 */
[----:B------:R-:W4:Y:S01]  /*58f0*/  LDCU.64 UR4, c[0x4][0x8] ;  /* 0x01000100ff0477ac */ /* 0x000f220008000a00 */
[----:B-1----:R-:W-:Y:S01]  /*5900*/  MOV R5, UR9 ;  /* 0x0000000900057c02 */ /* 0x002fe20008000f00 */
[----:B------:R-:W-:Y:S01]  /*5910*/  IMAD.U32 R4, RZ, RZ, UR8 ;  /* 0x00000008ff047e24 */ /* 0x000fe2000f8e00ff */
[----:B---3--:R-:W-:Y:S01]  /*5920*/  MOV R7, UR7 ;  /* 0x0000000700077c02 */ /* 0x008fe20008000f00 */
[----:B------:R-:W-:Y:S01]  /*5930*/  IMAD.U32 R6, RZ, RZ, UR6 ;  /* 0x00000006ff067e24 */ /* 0x000fe2000f8e00ff */
[----:B----4-:R-:W-:Y:S01]  /*5940*/  MOV R11, UR5 ;  /* 0x00000005000b7c02 */ /* 0x010fe20008000f00 */
[----:B------:R-:W-:Y:S02]  /*5950*/  IMAD.U32 R10, RZ, RZ, UR4 ;  /* 0x00000004ff0a7e24 */ /* 0x000fe4000f8e00ff */
[----:B------:R-:W-:Y:S07]  /*5960*/  LEPC R20, `(.L_x_89) ;  /* 0x000000001014794e */ /* 0x000fee0000000000 */
[----:B--2--5:R-:W-:Y:S05]  /*5970*/  CALL.ABS.NOINC R14 ;  /* 0x000000000e007343 */ /* 0x024fea0003c00000 */
.L_x_89:
[----:B------:R-:W-:Y:S05]  /*5980*/  WARPSYNC.ALL ;  /* 0x0000000000007948 */ /* 0x000fea0003800000 */
[C---:B------:R-:W-:Y:S01]  /*5990*/  R2UR UR4, R44.reuse ;  /* 0x000000002c0472ca */ /* 0x040fe200000e0000 */
[----:B------:R-:W-:Y:S05]  /*59a0*/  VIADD R0, R44, 0x10 ;  /* 0x000000102c007836 */ /* 0x000fea0000000000 */
[----:B------:R-:W-:Y:S04]  /*59b0*/  SHF.R.U32.HI R0, RZ, 0x15, R0 ;  /* 0x00000015ff007819 */ /* 0x000fe80000011600 */
[----:B------:R-:W-:Y:S03]  /*59c0*/  LOP3.LUT P0, RZ, R0, 0x3, R73, 0x48, !PT ;  /* 0x0000000300ff7812 */ /* 0x000fe60007804849 */
[----:B------:R-:W1:Y:S01]  /*59d0*/  LDTM.16dp32bit_t0_t15.x8 R32, tmem[UR4] ;  /* 0x00000004002079ee */ /* 0x000e620008980000 */
[----:B------:R-:W3:Y:S09]  /*59e0*/  LDTM.16dp32bit_t16_t31.x8 R32, tmem[UR4+0x8] ;  /* 0x00000804002079ee */ /* 0x000ef200089a0000 */
[----:B---3--:R-:W-:Y:S05]  /*59f0*/  @!P0 BRA `(.L_x_90) ;  /* 0x0000000000408947 */ /* 0x008fea0003800000 */
[----:B------:R-:W3:Y:S01]  /*5a00*/  LDCU.64 UR8, c[0x4][0x68] ;  /* 0x01000d00ff0877ac */ /* 0x000ee20008000a00 */
[----:B------:R-:W-:Y:S01]  /*5a10*/  MOV R15, 0x0 ;  /* 0x00000000000f7802 */ /* 0x000fe20000000f00 */
[----:B------:R-:W-:Y:S02]  /*5a20*/  HFMA2 R12, -RZ, RZ, 0, 5.9604644775390625e-08 ;  /* 0x00000001ff0c7431 */ /* 0x000fe400000001ff */
[----:B------:R-:W-:Y:S02]  /*5a30*/  IMAD.MOV.U32 R8, RZ, RZ, 0x192 ;  /* 0x00000192ff087424 */ /* 0x000fe400078e00ff */
[----:B------:R-:W-:Y:S01]  /*5a40*/  IMAD.MOV.U32 R13, RZ, RZ, RZ ;  /* 0x000000ffff0d7224 */ /* 0x000fe200078e00ff */
[----:B------:R-:W2:Y:S01]  /*5a50*/  LDCU.64 UR6, c[0x4][0x70] ;  /* 0x01000e00ff0677ac */ /* 0x000ea20008000a00 */
[----:B------:R-:W1:Y:S01]  /*5a60*/  LDC.64 R14, c[0x4][R15] ;  /* 0x010000000f0e7b82 */ /* 0x000e620000000a00 */
[----:B------:R-:W4:Y:S01]  /*5a70*/  LDCU.64 UR4, c[0x4][0x8] ;  /* 0x01000100ff0477ac */ /* 0x000f220008000a00 */
[----:B---3--:R-:W-:Y:S01]  /*5a80*/  MOV R5, UR9 ;  /* 0x0000000900057c02 */ /* 0x008fe20008000f00 */
[----:B------:R-:W-:Y:S01]  /*5a90*/  IMAD.U32 R4, RZ, RZ, UR8 ;  /* 0x00000008ff047e24 */ /* 0x000fe2000f8e00ff */
[----:B--2---:R-:W-:Y:S01]  /*5aa0*/  MOV R7, UR7 ;  /* 0x0000000700077c02 */ /* 0x004fe20008000f00 */
[----:B------:R-:W-:Y:S01]  /*5ab0*/  IMAD.U32 R6, RZ, RZ, UR6 ;  /* 0x00000006ff067e24 */ /* 0x000fe2000f8e00ff */
[----:B----4-:R-:W-:Y:S01]  /*5ac0*/  MOV R11, UR5 ;  /* 0x00000005000b7c02 */ /* 0x010fe20008000f00 */
[----:B------:R-:W-:Y:S02]  /*5ad0*/  IMAD.U32 R10, RZ, RZ, UR4 ;  /* 0x00000004ff0a7e24 */ /* 0x000fe4000f8e00ff */
[----:B------:R-:W-:Y:S07]  /*5ae0*/  LEPC R20, `(.L_x_90) ;  /* 0x000000001014794e */ /* 0x000fee0000000000 */
[----:B-1---5:R-:W-:Y:S05]  /*5af0*/  CALL.ABS.NOINC R14 ;  /* 0x000000000e007343 */ /* 0x022fea0003c00000 */
.L_x_90:
[----:B------:R-:W-:Y:S05]  /*5b00*/  WARPSYNC.ALL ;  /* 0x0000000000007948 */ /* 0x000fea0003800000 */
[C---:B------:R-:W-:Y:S01]  /*5b10*/  R2UR UR4, R44.reuse ;  /* 0x000000002c0472ca */ /* 0x040fe200000e0000 */
[----:B------:R-:W-:Y:S05]  /*5b20*/  VIADD R0, R44, 0x20 ;  /* 0x000000202c007836 */ /* 0x000fea0000000000 */
[----:B------:R-:W-:Y:S04]  /*5b30*/  SHF.R.U32.HI R0, RZ, 0x15, R0 ;  /* 0x00000015ff007819 */ /* 0x000fe80000011600 */
[----:B------:R-:W-:Y:S03]  /*5b40*/  LOP3.LUT P0, RZ, R0, 0x3, R73, 0x48, !PT ;  /* 0x0000000300ff7812 */ /* 0x000fe60007804849 */
[----:B------:R-:W3:Y:S01]  /*5b50*/  LDTM.16dp32bit_t0_t15.x8 R24, tmem[UR4+0x10] ;  /* 0x00001004001879ee */ /* 0x000ee20008980000 */
[----:B------:R-:W1:Y:S09]  /*5b60*/  LDTM.16dp32bit_t16_t31.x8 R24, tmem[UR4+0x18] ;  /* 0x00001804001879ee */ /* 0x000e7200089a0000 */
[----:B-1----:R-:W-:Y:S05]  /*5b70*/  @!P0 BRA `(.L_x_91) ;  /* 0x0000000000408947 */ /* 0x002fea0003800000 */
[----:B------:R-:W1:Y:S01]  /*5b80*/  LDCU.64 UR8, c[0x4][0x68] ;  /* 0x01000d00ff0877ac */ /* 0x000e620008000a00 */
[----:B------:R-:W-:Y:S01]  /*5b90*/  MOV R15, 0x0 ;  /* 0x00000000000f7802 */ /* 0x000fe20000000f00 */
[----:B------:R-:W-:Y:S02]  /*5ba0*/  HFMA2 R12, -RZ, RZ, 0, 5.9604644775390625e-08 ;  /* 0x00000001ff0c7431 */ /* 0x000fe400000001ff */
[----:B------:R-:W-:Y:S02]  /*5bb0*/  IMAD.MOV.U32 R8, RZ, RZ, 0x192 ;  /* 0x00000192ff087424 */ /* 0x000fe400078e00ff */
[----:B------:R-:W-:Y:S01]  /*5bc0*/  IMAD.MOV.U32 R13, RZ, RZ, RZ ;  /* 0x000000ffff0d7224 */ /* 0x000fe200078e00ff */
[----:B------:R-:W2:Y:S01]  /*5bd0*/  LDCU.64 UR6, c[0x4][0x70] ;  /* 0x01000e00ff0677ac */ /* 0x000ea20008000a00 */
[----:B------:R-:W3:Y:S01]  /*5be0*/  LDC.64 R14, c[0x4][R15] ;  /* 0x010000000f0e7b82 */ /* 0x000ee20000000a00 */
[----:B------:R-:W4:Y:S01]  /*5bf0*/  LDCU.64 UR4, c[0x4][0x8] ;  /* 0x01000100ff0477ac */ /* 0x000f220008000a00 */
[----:B-1----:R-:W-:Y:S01]  /*5c00*/  MOV R5, UR9 ;  /* 0x0000000900057c02 */ /* 0x002fe20008000f00 */
[----:B------:R-:W-:Y:S01]  /*5c10*/  IMAD.U32 R4, RZ, RZ, UR8 ;  /* 0x00000008ff047e24 */ /* 0x000fe2000f8e00ff */
[----:B--2---:R-:W-:Y:S01]  /*5c20*/  MOV R7, UR7 ;  /* 0x0000000700077c02 */ /* 0x004fe20008000f00 */
[----:B------:R-:W-:Y:S01]  /*5c30*/  IMAD.U32 R6, RZ, RZ, UR6 ;  /* 0x00000006ff067e24 */ /* 0x000fe2000f8e00ff */
[----:B----4-:R-:W-:Y:S01]  /*5c40*/  MOV R11, UR5 ;  /* 0x00000005000b7c02 */ /* 0x010fe20008000f00 */
[----:B------:R-:W-:Y:S02]  /*5c50*/  IMAD.U32 R10, RZ, RZ, UR4 ;  /* 0x00000004ff0a7e24 */ /* 0x000fe4000f8e00ff */
[----:B------:R-:W-:Y:S07]  /*5c60*/  LEPC R20, `(.L_x_91) ;  /* 0x000000001014794e */ /* 0x000fee0000000000 */
[----:B---3-5:R-:W-:Y:S05]  /*5c70*/  CALL.ABS.NOINC R14 ;  /* 0x000000000e007343 */ /* 0x028fea0003c00000 */
.L_x_91:
[----:B------:R-:W-:Y:S01]  /*5c80*/  ISETP.NE.AND P0, PT, R78, RZ, PT ;  /* 0x000000ff4e00720c */ /* 0x000fe20003f05270 */
[----:B------:R-:W-:Y:S05]  /*5c90*/  WARPSYNC.ALL ;  /* 0x0000000000007948 */ /* 0x000fea0003800000 */
[----:B------:R-:W-:Y:S01]  /*5ca0*/  R2UR UR4, R44 ;  /* 0x000000002c0472ca */ /* 0x000fe200000e0000 */
[----:B------:R-:W-:Y:S01]  /*5cb0*/  UIADD3 UR5, UPT, UPT, UR50, 0xd0, URZ ;  /* 0x000000d032057890 */ /* 0x000fe2000fffe0ff */
[----:B------:R-:W-:Y:S01]  /*5cc0*/  F2FP.F16.E4M3.UNPACK_B R0, R46 ;  /* 0x0000002eff00723e */ /* 0x000fe200020006ff */
[C---:B----45:R-:W-:Y:S01]  /*5cd0*/  FMUL R32, R42.reuse, R32 ;  /* 0x000000202a207220 */ /* 0x070fe20000400000 */
[----:B------:R-:W-:Y:S01]  /*5ce0*/  F2FP.F16.E4M3.UNPACK_B R46, R46.H1 ;  /* 0x0000002eff2e723e */ /* 0x000fe200030006ff */
[----:B------:R-:W-:Y:S01]  /*5cf0*/  UPRMT UR5, UR37, 0x654, UR5 ;  /* 0x0000065425057896 */ /* 0x000fe20008000005 */
[-C--:B------:R-:W-:Y:S01]  /*5d00*/  F2FP.F16.E4M3.UNPACK_B R14, R47.reuse ;  /* 0x0000002fff0e723e */ /* 0x080fe200020006ff */
[--C-:B------:R-:W-:Y:S01]  /*5d10*/  HADD2.F32 R3, -RZ, R0.reuse.H0_H0 ;  /* 0x20000000ff037230 */ /* 0x100fe20000004100 */
[----:B------:R-:W-:Y:S01]  /*5d20*/  F2FP.F16.E4M3.UNPACK_B R47, R47.H1 ;  /* 0x0000002fff2f723e */ /* 0x000fe200030006ff */
[----:B------:R-:W-:Y:S02]  /*5d30*/  HADD2.F32 R0, -RZ, R0.H1_H1 ;  /* 0x30000000ff007230 */ /* 0x000fe40000004100 */
[----:B------:R-:W-:Y:S01]  /*5d40*/  FMUL R33, R42, R33 ;  /* 0x000000212a217220 */ /* 0x000fe20000400000 */
[--C-:B------:R-:W-:Y:S02]  /*5d50*/  HADD2.F32 R13, -RZ, R46.reuse.H0_H0 ;  /* 0x2000002eff0d7230 */ /* 0x100fe40000004100 */
[----:B------:R-:W-:Y:S01]  /*5d60*/  FFMA R32, R3, UR39, R32 ;  /* 0x0000002703207c23 */ /* 0x000fe20008000020 */
[----:B------:R-:W-:Y:S01]  /*5d70*/  LDTM.16dp32bit_t0_t15.x8 R4, tmem[UR4+0x20] ;  /* 0x00002004000479ee */ /* 0x000fe20008980000 */
[----:B------:R-:W1:Y:S01]  /*5d80*/  LDTM.16dp32bit_t16_t31.x8 R4, tmem[UR4+0x28] ;  /* 0x00002804000479ee */ /* 0x000e6200089a0000 */
[----:B------:R-:W-:Y:S01]  /*5d90*/  HADD2.F32 R12, -RZ, R46.H1_H1 ;  /* 0x3000002eff0c7230 */ /* 0x000fe20000004100 */
[----:B------:R-:W-:Y:S01]  /*5da0*/  NOP ;  /* 0x0000000000007918 */ /* 0x000fe20000000000 */
[----:B-1----:R-:W-:Y:S01]  /*5db0*/  SYNCS.ARRIVE.TRANS64.RED.A1T0 RZ, [UR5], RZ ;  /* 0x000000ffffff79a7 */ /* 0x002fe20008100405 */
[----:B------:R-:W-:Y:S01]  /*5dc0*/  FFMA R33, R0, UR39, R33 ;  /* 0x0000002700217c23 */ /* 0x000fe20008000021 */
[--C-:B------:R-:W-:Y:S02]  /*5dd0*/  HADD2.F32 R15, -RZ, R14.reuse.H0_H0 ;  /* 0x2000000eff0f7230 */ /* 0x100fe40000004100 */
[C---:B------:R-:W-:Y:S01]  /*5de0*/  FMUL R36, R42.reuse, R36 ;  /* 0x000000242a247220 */ /* 0x040fe20000400000 */
[----:B------:R-:W-:Y:S02]  /*5df0*/  HADD2.F32 R14, -RZ, R14.H1_H1 ;  /* 0x3000000eff0e7230 */ /* 0x000fe40000004100 */
[C---:B------:R-:W-:Y:S01]  /*5e00*/  FMUL R37, R42.reuse, R37 ;  /* 0x000000252a257220 */ /* 0x040fe20000400000 */
[C---:B---3--:R-:W-:Y:S01]  /*5e10*/  FMUL R24, R42.reuse, R24 ;  /* 0x000000182a187220 */ /* 0x048fe20000400000 */
[C---:B------:R-:W-:Y:S01]  /*5e20*/  FMUL R25, R42.reuse, R25 ;  /* 0x000000192a197220 */ /* 0x040fe20000400000 */
[C---:B------:R-:W-:Y:S01]  /*5e30*/  FMUL R28, R42.reuse, R28 ;  /* 0x0000001c2a1c7220 */ /* 0x040fe20000400000 */
[----:B------:R-:W-:Y:S01]  /*5e40*/  F2FP.F16.E4M3.UNPACK_B R46, R48 ;  /* 0x00000030ff2e723e */ /* 0x000fe200020006ff */
[C---:B------:R-:W-:Y:S01]  /*5e50*/  FMUL R29, R42.reuse, R29 ;  /* 0x0000001d2a1d7220 */ /* 0x040fe20000400000 */
[C---:B------:R-:W-:Y:S01]  /*5e60*/  FMUL R34, R42.reuse, R34 ;  /* 0x000000222a227220 */ /* 0x040fe20000400000 */
[----:B------:R-:W-:Y:S01]  /*5e70*/  F2FP.F16.E4M3.UNPACK_B R48, R48.H1 ;  /* 0x00000030ff30723e */ /* 0x000fe200030006ff */
[----:B------:R-:W-:Y:S01]  /*5e80*/  FMUL R35, R42, R35 ;  /* 0x000000232a237220 */ /* 0x000fe20000400000 */
[--C-:B------:R-:W-:Y:S02]  /*5e90*/  HADD2.F32 R21, -RZ, R47.reuse.H0_H0 ;  /* 0x2000002fff157230 */ /* 0x100fe40000004100 */
[----:B------:R-:W-:Y:S01]  /*5ea0*/  FFMA R34, R13, UR39, R34 ;  /* 0x000000270d227c23 */ /* 0x000fe20008000022 */
[-C--:B------:R-:W-:Y:S01]  /*5eb0*/  F2FP.F16.E4M3.UNPACK_B R50, R49.reuse ;  /* 0x00000031ff32723e */ /* 0x080fe200020006ff */
[--C-:B------:R-:W-:Y:S02]  /*5ec0*/  HADD2.F32 R45, -RZ, R46.reuse.H0_H0 ;  /* 0x2000002eff2d7230 */ /* 0x100fe40000004100 */
[----:B------:R-:W-:Y:S01]  /*5ed0*/  FFMA R35, R12, UR39, R35 ;  /* 0x000000270c237c23 */ /* 0x000fe20008000023 */
[----:B------:R-:W-:Y:S01]  /*5ee0*/  FFMA R36, R15, UR39, R36 ;  /* 0x000000270f247c23 */ /* 0x000fe20008000024 */
[----:B------:R-:W-:Y:S01]  /*5ef0*/  F2FP.F16.E4M3.UNPACK_B R52, R49.H1 ;  /* 0x00000031ff34723e */ /* 0x000fe200030006ff */
[----:B------:R-:W-:Y:S01]  /*5f00*/  FFMA R37, R14, UR39, R37 ;  /* 0x000000270e257c23 */ /* 0x000fe20008000025 */
[----:B------:R-:W-:Y:S01]  /*5f10*/  HADD2.F32 R46, -RZ, R46.H1_H1 ;  /* 0x3000002eff2e7230 */ /* 0x000fe20000004100 */
[----:B------:R-:W-:Y:S01]  /*5f20*/  F2FP.SATFINITE.E4M3.F32.PACK_AB_MERGE_C R82, R35, R34, RZ ;  /* 0x000000222352723e */ /* 0x000fe200048070ff */
[--C-:B------:R-:W-:Y:S02]  /*5f30*/  HADD2.F32 R49, -RZ, R50.reuse.H0_H0 ;  /* 0x20000032ff317230 */ /* 0x100fe40000004100 */
[C---:B------:R-:W-:Y:S01]  /*5f40*/  FMUL R4, R42.reuse, R4 ;  /* 0x000000042a047220 */ /* 0x040fe20000400000 */
[----:B------:R-:W-:Y:S01]  /*5f50*/  HADD2.F32 R50, -RZ, R50.H1_H1 ;  /* 0x30000032ff327230 */ /* 0x000fe20000004100 */
[----:B------:R-:W-:Y:S01]  /*5f60*/  F2FP.SATFINITE.E4M3.F32.PACK_AB_MERGE_C R82, R33, R32, R82 ;  /* 0x000000202152723e */ /* 0x000fe20004807052 */
[C---:B------:R-:W-:Y:S01]  /*5f70*/  FMUL R5, R42.reuse, R5 ;  /* 0x000000052a057220 */ /* 0x040fe20000400000 */
[C---:B------:R-:W-:Y:S01]  /*5f80*/  FMUL R8, R42.reuse, R8 ;  /* 0x000000082a087220 */ /* 0x040fe20000400000 */
[C---:B------:R-:W-:Y:S01]  /*5f90*/  FMUL R38, R42.reuse, R38 ;  /* 0x000000262a267220 */ /* 0x040fe20000400000 */
[----:B------:R-:W-:Y:S02]  /*5fa0*/  HADD2.F32 R20, -RZ, R47.H1_H1 ;  /* 0x3000002fff147230 */ /* 0x000fe40000004100 */
[C---:B------:R-:W-:Y:S01]  /*5fb0*/  FMUL R39, R42.reuse, R39 ;  /* 0x000000272a277220 */ /* 0x040fe20000400000 */
[--C-:B------:R-:W-:Y:S02]  /*5fc0*/  HADD2.F32 R47, -RZ, R48.reuse.H0_H0 ;  /* 0x20000030ff2f7230 */ /* 0x100fe40000004100 */
[----:B------:R-:W-:Y:S01]  /*5fd0*/  FFMA R38, R21, UR39, R38 ;  /* 0x0000002715267c23 */ /* 0x000fe20008000026 */
[----:B------:R-:W-:Y:S01]  /*5fe0*/  FMUL R26, R42, R26 ;  /* 0x0000001a2a1a7220 */ /* 0x000fe20000400000 */
[----:B------:R-:W-:Y:S01]  /*5ff0*/  HADD2.F32 R48, -RZ, R48.H1_H1 ;  /* 0x30000030ff307230 */ /* 0x000fe20000004100 */
[-C--:B------:R-:W-:Y:S01]  /*6000*/  F2FP.F16.E4M3.UNPACK_B R54, R56.reuse ;  /* 0x00000038ff36723e */ /* 0x080fe200020006ff */
[----:B------:R-:W-:Y:S01]  /*6010*/  FFMA R39, R20, UR39, R39 ;  /* 0x0000002714277c23 */ /* 0x000fe20008000027 */
[----:B------:R-:W-:Y:S01]  /*6020*/  FMUL R27, R42, R27 ;  /* 0x0000001b2a1b7220 */ /* 0x000fe20000400000 */
[----:B------:R-:W-:Y:S01]  /*6030*/  FFMA R24, R45, UR39, R24 ;  /* 0x000000272d187c23 */ /* 0x000fe20008000018 */
[----:B------:R-:W-:Y:S01]  /*6040*/  F2FP.F16.E4M3.UNPACK_B R56, R56.H1 ;  /* 0x00000038ff38723e */ /* 0x000fe200030006ff */
[----:B------:R-:W-:Y:S01]  /*6050*/  FFMA R25, R46, UR39, R25 ;  /* 0x000000272e197c23 */ /* 0x000fe20008000019 */
[--C-:B------:R-:W-:Y:S02]  /*6060*/  HADD2.F32 R51, -RZ, R52.reuse.H0_H0 ;  /* 0x20000034ff337230 */ /* 0x100fe40000004100 */
[----:B------:R-:W-:Y:S01]  /*6070*/  FFMA R26, R47, UR39, R26 ;  /* 0x000000272f1a7c23 */ /* 0x000fe2000800001a */
[----:B------:R-:W-:Y:S01]  /*6080*/  FMUL R30, R42, R30 ;  /* 0x0000001e2a1e7220 */ /* 0x000fe20000400000 */
[----:B------:R-:W-:Y:S01]  /*6090*/  HADD2.F32 R52, -RZ, R52.H1_H1 ;  /* 0x30000034ff347230 */ /* 0x000fe20000004100 */
[----:B------:R-:W-:Y:S01]  /*60a0*/  F2FP.F16.E4M3.UNPACK_B R0, R57 ;  /* 0x00000039ff00723e */ /* 0x000fe200020006ff */
[--C-:B------:R-:W-:Y:S02]  /*60b0*/  HADD2.F32 R53, -RZ, R54.reuse.H0_H0 ;  /* 0x20000036ff357230 */ /* 0x100fe40000004100 */
[----:B------:R-:W-:Y:S01]  /*60c0*/  FFMA R27, R48, UR39, R27 ;  /* 0x00000027301b7c23 */ /* 0x000fe2000800001b */
[----:B------:R-:W-:Y:S01]  /*60d0*/  FMUL R31, R42, R31 ;  /* 0x0000001f2a1f7220 */ /* 0x000fe20000400000 */
[----:B------:R-:W-:Y:S01]  /*60e0*/  FFMA R28, R49, UR39, R28 ;  /* 0x00000027311c7c23 */ /* 0x000fe2000800001c */
[----:B------:R-:W-:Y:S01]  /*60f0*/  HADD2.F32 R54, -RZ, R54.H1_H1 ;  /* 0x30000036ff367230 */ /* 0x000fe20000004100 */
[----:B------:R-:W-:Y:S01]  /*6100*/  F2FP.F16.E4M3.UNPACK_B R57, R57.H1 ;  /* 0x00000039ff39723e */ /* 0x000fe200030006ff */
[----:B------:R-:W-:Y:S01]  /*6110*/  FFMA R29, R50, UR39, R29 ;  /* 0x00000027321d7c23 */ /* 0x000fe2000800001d */
[--C-:B------:R-:W-:Y:S02]  /*6120*/  HADD2.F32 R55, -RZ, R56.reuse.H0_H0 ;  /* 0x20000038ff377230 */ /* 0x100fe40000004100 */
[----:B------:R-:W-:Y:S01]  /*6130*/  FFMA R30, R51, UR39, R30 ;  /* 0x00000027331e7c23 */ /* 0x000fe2000800001e */
[----:B------:R-:W-:Y:S02]  /*6140*/  HADD2.F32 R56, -RZ, R56.H1_H1 ;  /* 0x30000038ff387230 */ /* 0x000fe40000004100 */
[----:B------:R-:W-:Y:S01]  /*6150*/  FMUL R6, R42, R6 ;  /* 0x000000062a067220 */ /* 0x000fe20000400000 */
[--C-:B------:R-:W-:Y:S02]  /*6160*/  HADD2.F32 R3, -RZ, R0.reuse.H0_H0 ;  /* 0x20000000ff037230 */ /* 0x100fe40000004100 */
[----:B------:R-:W-:Y:S01]  /*6170*/  FFMA R31, R52, UR39, R31 ;  /* 0x00000027341f7c23 */ /* 0x000fe2000800001f */
[----:B------:R-:W-:Y:S01]  /*6180*/  FMUL R7, R42, R7 ;  /* 0x000000072a077220 */ /* 0x000fe20000400000 */
[----:B------:R-:W-:Y:S01]  /*6190*/  FFMA R4, R53, UR39, R4 ;  /* 0x0000002735047c23 */ /* 0x000fe20008000004 */
[----:B------:R-:W-:Y:S02]  /*61a0*/  HADD2.F32 R0, -RZ, R0.H1_H1 ;  /* 0x30000000ff007230 */ /* 0x000fe40000004100 */
[----:B------:R-:W-:Y:S01]  /*61b0*/  FFMA R5, R54, UR39, R5 ;  /* 0x0000002736057c23 */ /* 0x000fe20008000005 */
[C---:B------:R-:W-:Y:S01]  /*61c0*/  FMUL R9, R42.reuse, R9 ;  /* 0x000000092a097220 */ /* 0x040fe20000400000 */
[--C-:B------:R-:W-:Y:S02]  /*61d0*/  HADD2.F32 R13, -RZ, R57.reuse.H0_H0 ;  /* 0x20000039ff0d7230 */ /* 0x100fe40000004100 */
[----:B------:R-:W-:Y:S01]  /*61e0*/  FFMA R6, R55, UR39, R6 ;  /* 0x0000002737067c23 */ /* 0x000fe20008000006 */
[----:B------:R-:W-:Y:S02]  /*61f0*/  HADD2.F32 R12, -RZ, R57.H1_H1 ;  /* 0x30000039ff0c7230 */ /* 0x000fe40000004100 */
[----:B------:R-:W-:Y:S01]  /*6200*/  FMUL R10, R42, R10 ;  /* 0x0000000a2a0a7220 */ /* 0x000fe20000400000 */
[----:B------:R-:W-:Y:S01]  /*6210*/  FFMA R7, R56, UR39, R7 ;  /* 0x0000002738077c23 */ /* 0x000fe20008000007 */
[----:B------:R-:W-:Y:S01]  /*6220*/  FMUL R11, R42, R11 ;  /* 0x0000000b2a0b7220 */ /* 0x000fe20000400000 */
[----:B------:R-:W-:Y:S01]  /*6230*/  FFMA R8, R3, UR39, R8 ;  /* 0x0000002703087c23 */ /* 0x000fe20008000008 */
[----:B------:R-:W-:Y:S01]  /*6240*/  FFMA R9, R0, UR39, R9 ;  /* 0x0000002700097c23 */ /* 0x000fe20008000009 */
[----:B------:R-:W-:Y:S01]  /*6250*/  FFMA R10, R13, UR39, R10 ;  /* 0x000000270d0a7c23 */ /* 0x000fe2000800000a */
[----:B------:R-:W-:Y:S01]  /*6260*/  FFMA R11, R12, UR39, R11 ;  /* 0x000000270c0b7c23 */ /* 0x000fe2000800000b */
[----:B------:R-:W-:Y:S01]  /*6270*/  F2FP.SATFINITE.E4M3.F32.PACK_AB_MERGE_C R83, R39, R38, RZ ;  /* 0x000000262753723e */ /* 0x000fe200048070ff */
[----:B------:R-:W-:Y:S01]  /*6280*/  UIADD3 UR16, UPT, UPT, UR38, 0x1, URZ ;  /* 0x0000000126107890 */ /* 0x000fe2000fffe0ff */
[----:B------:R-:W-:Y:S01]  /*6290*/  F2FP.SATFINITE.E4M3.F32.PACK_AB_MERGE_C R84, R27, R26, RZ ;  /* 0x0000001a1b54723e */ /* 0x000fe200048070ff */
[----:B------:R-:W-:Y:S01]  /*62a0*/  BSSY.RECONVERGENT B0, `(.L_x_92) ;  /* 0x0000029000007945 */ /* 0x000fe20003800200 */
[----:B------:R-:W-:Y:S02]  /*62b0*/  F2FP.SATFINITE.E4M3.F32.PACK_AB_MERGE_C R81, R31, R30, RZ ;  /* 0x0000001e1f51723e */ /* 0x000fe400048070ff */
[----:B------:R-:W-:Y:S02]  /*62c0*/  F2FP.SATFINITE.E4M3.F32.PACK_AB_MERGE_C R88, R7, R6, RZ ;  /* 0x000000060758723e */ /* 0x000fe400048070ff */
[----:B------:R-:W-:Y:S02]  /*62d0*/  F2FP.SATFINITE.E4M3.F32.PACK_AB_MERGE_C R89, R11, R10, RZ ;  /* 0x0000000a0b59723e */ /* 0x000fe400048070ff */
[----:B------:R-:W-:Y:S02]  /*62e0*/  F2FP.SATFINITE.E4M3.F32.PACK_AB_MERGE_C R83, R37, R36, R83 ;  /* 0x000000242553723e */ /* 0x000fe40004807053 */
[----:B------:R-:W-:Y:S02]  /*62f0*/  F2FP.SATFINITE.E4M3.F32.PACK_AB_MERGE_C R84, R25, R24, R84 ;  /* 0x000000181954723e */ /* 0x000fe40004807054 */
[----:B------:R-:W-:Y:S01]  /*6300*/  F2FP.SATFINITE.E4M3.F32.PACK_AB_MERGE_C R85, R29, R28, R81 ;  /* 0x0000001c1d55723e */ /* 0x000fe20004807051 */
[----:B------:R1:W-:Y:S01]  /*6310*/  STS.64 [R72+UR46+0xd80], R82 ;  /* 0x000d805248007988 */ /* 0x0003e20008000a2e */
[----:B------:R-:W-:Y:S02]  /*6320*/  F2FP.SATFINITE.E4M3.F32.PACK_AB_MERGE_C R86, R5, R4, R88 ;  /* 0x000000040556723e */ /* 0x000fe40004807058 */
[----:B------:R-:W-:Y:S03]  /*6330*/  F2FP.SATFINITE.E4M3.F32.PACK_AB_MERGE_C R87, R9, R8, R89 ;  /* 0x000000080957723e */ /* 0x000fe60004807059 */
[----:B------:R1:W-:Y:S06]  /*6340*/  STS.64 [R72+UR46+0x1180], R84 ;  /* 0x0011805448007988 */ /* 0x0003ec0008000a2e */
[----:B------:R1:W-:Y:S01]  /*6350*/  STS.64 [R72+UR46+0x1580], R86 ;  /* 0x0015805648007988 */ /* 0x0003e20008000a2e */
[----:B------:R-:W-:Y:S01]  /*6360*/  @!PT LDS RZ, [RZ] ;  /* 0x00000000fffff984 */ /* 0x000fe20000000800 */
[----:B------:R-:W-:Y:S01]  /*6370*/  @!PT LDS RZ, [RZ] ;  /* 0x00000000fffff984 */ /* 0x000fe20000000800 */
[----:B------:R-:W-:Y:S01]  /*6380*/  @!PT LDS RZ, [RZ] ;  /* 0x00000000fffff984 */ /* 0x000fe20000000800 */
[----:B------:R-:W-:Y:S01]  /*6390*/  @!PT LDS RZ, [RZ] ;  /* 0x00000000fffff984 */ /* 0x000fe20000000800 */
[----:B------:R3:W-:Y:S06]  /*63a0*/  MEMBAR.ALL.CTA ;  /* 0x0000000000007992 */ /* 0x0007ec0000008000 */
[----:B---3--:R-:W3:Y:S02]  /*63b0*/  FENCE.VIEW.ASYNC.S ;  /* 0x00000000000073c6 */ /* 0x008ee40000000000 */
[----:B---3--:R-:W-:Y:S06]  /*63c0*/  BAR.SYNC.DEFER_BLOCKING 0x1, 0x80 ;  /* 0x0042000000007b1d */ /* 0x008fec0000010000 */
[----:B------:R-:W-:Y:S05]  /*63d0*/  @P0 BRA `(.L_x_93) ;  /* 0x0000000000540947 */ /* 0x000fea0003800000 */
[----:B------:R-:W-:Y:S01]  /*63e0*/  R2UR UR13, R65 ;  /* 0x00000000410d72ca */ /* 0x000fe200000e0000 */
[----:B------:R-:W-:Y:S01]  /*63f0*/  UIADD3 UR18, UP0, UPT, UR48, 0x680, URZ ;  /* 0x0000068030127890 */ /* 0x000fe2000ff1e0ff */
[----:B------:R-:W-:Y:S01]  /*6400*/  R2UR UR14, R67 ;  /* 0x00000000430e72ca */ /* 0x000fe200000e0000 */
[----:B------:R-:W-:Y:S02]  /*6410*/  UIADD3 UR12, UPT, UPT, UR46, 0xd80, URZ ;  /* 0x00000d802e0c7890 */ /* 0x000fe4000fffe0ff */
[----:B------:R-:W-:Y:S01]  /*6420*/  UIADD3.X UR19, UPT, UPT, URZ, UR49, URZ, UP0, !UPT ;  /* 0x00000031ff137290 */ /* 0x000fe200087fe4ff */
[----:B------:R-:W-:Y:S01]  /*6430*/  UMOV UR15, UR36 ;  /* 0x00000024000f7c82 */ /* 0x000fe20008000000 */
[----:B------:R-:W-:Y:S01]  /*6440*/  UIADD3 UR8, UPT, UPT, UR46, 0x1180, URZ ;  /* 0x000011802e087890 */ /* 0x000fe2000fffe0ff */
[----:B------:R-:W-:Y:S01]  /*6450*/  UMOV UR11, UR36 ;  /* 0x00000024000b7c82 */ /* 0x000fe20008000000 */
[----:B------:R-:W-:Y:S04]  /*6460*/  UIADD3 UR4, UPT, UPT, UR46, 0x1580, URZ ;  /* 0x000015802e047890 */ /* 0x000fe8000fffe0ff */
[----:B------:R-:W-:Y:S02]  /*6470*/  UIMAD UR13, UR13, 0x30, URZ ;  /* 0x000000300d0d78a4 */ /* 0x000fe4000f8e02ff */
[----:B------:R-:W-:Y:S02]  /*6480*/  USHF.L.U32 UR14, UR14, 0x6, URZ ;  /* 0x000000060e0e7899 */ /* 0x000fe400080006ff */
[----:B------:R-:W-:Y:S02]  /*6490*/  UIADD3 UR9, UPT, UPT, UR13, 0x10, URZ ;  /* 0x000000100d097890 */ /* 0x000fe4000fffe0ff */
[----:B------:R-:W-:Y:S01]  /*64a0*/  UIADD3 UR5, UPT, UPT, UR13, 0x20, URZ ;  /* 0x000000200d057890 */ /* 0x000fe2000fffe0ff */
[----:B------:R-:W-:Y:S02]  /*64b0*/  UMOV UR7, UR36 ;  /* 0x0000002400077c82 */ /* 0x000fe40008000000 */
[----:B------:R-:W-:Y:S01]  /*64c0*/  UMOV UR10, UR14 ;  /* 0x0000000e000a7c82 */ /* 0x000fe20008000000 */
[----:B------:R-:W-:Y:S01]  /*64d0*/  UMOV UR6, UR14 ;  /* 0x0000000e00067c82 */ /* 0x000fe20008000000 */
[----:B------:R3:W-:Y:S02]  /*64e0*/  UTMASTG.3D [UR12], [UR18] ;  /* 0x0000000c120073b5 */ /* 0x0007e40008010000 */
[----:B------:R3:W-:Y:S02]  /*64f0*/  UTMASTG.3D [UR8], [UR18] ;  /* 0x00000008120073b5 */ /* 0x0007e40008010000 */
[----:B------:R3:W-:Y:S01]  /*6500*/  UTMASTG.3D [UR4], [UR18] ;  /* 0x00000004120073b5 */ /* 0x0007e20008010000 */
[----:B------:R0:W-:Y:S01]  /*6510*/  UTMACMDFLUSH ;  /* 0x00000000000079b7 */ /* 0x0001e20000000000 */
[----:B---3--:R-:W-:Y:S04]  /*6520*/  DEPBAR.LE SB0, 0x0 ;  /* 0x000080000000791a */ /* 0x008fe80000000000 */
.L_x_93:
[----:B------:R-:W-:Y:S05]  /*6530*/  BSYNC.RECONVERGENT B0 ;  /* 0x0000000000007941 */ /* 0x000fea0003800200 */
.L_x_92:
[----:B------:R-:W-:Y:S01]  /*6540*/  BAR.SYNC.DEFER_BLOCKING 0x1, 0x80 ;  /* 0x0042000000007b1d */ /* 0x000fe20000010000 */
[----:B------:R-:W-:Y:S01]  /*6550*/  ISETP.NE.AND P1, PT, R79, RZ, PT ;  /* 0x000000ff4f00720c */ /* 0x000fe20003f25270 */
[----:B------:R-:W-:Y:S01]  /*6560*/  UISETP.NE.AND UP0, UPT, UR16, 0x4, UPT ;  /* 0x000000041000788c */ /* 0x000fe2000bf05270 */
[C---:B------:R-:W-:Y:S01]  /*6570*/  ISETP.NE.AND P0, PT, R80.reuse, 0x2, PT ;  /* 0x000000025000780c */ /* 0x040fe20003f05270 */
[----:B------:R-:W-:Y:S02]  /*6580*/  IMAD.IADD R65, R41, 0x1, R64 ;  /* 0x0000000129417824 */ /* 0x000fe400078e0240 */
[----:B------:R-:W-:Y:S01]  /*6590*/  USEL UR4, URZ, 0x1, UP0 ;  /* 0x00000001ff047887 */ /* 0x000fe20008000000 */
[----:B------:R-:W-:Y:S01]  /*65a0*/  SEL R3, RZ, 0x1, P0 ;  /* 0x00000001ff037807 */ /* 0x000fe20000000000 */
[----:B------:R-:W-:Y:S01]  /*65b0*/  USEL UR38, UR16, URZ, UP0 ;  /* 0x000000ff10267287 */ /* 0x000fe20008000000 */
[----:B------:R-:W-:Y:S01]  /*65c0*/  SEL R80, R80, RZ, P0 ;  /* 0x000000ff50507207 */ /* 0x000fe20000000000 */
[----:B------:R-:W-:Y:S01]  /*65d0*/  IMAD.IADD R67, R43, 0x1, R66 ;  /* 0x000000012b437824 */ /* 0x000fe200078e0242 */
[----:B------:R-:W-:Y:S02]  /*65e0*/  LOP3.LUT R76, R76, R3, RZ, 0x3c, !PT ;  /* 0x000000034c4c7212 */ /* 0x000fe400078e3cff */
[----:B------:R-:W-:Y:S02]  /*65f0*/  LOP3.LUT R77, R77, UR4, RZ, 0x3c, !PT ;  /* 0x000000044d4d7c12 */ /* 0x000fe4000f8e3cff */
[----:B------:R-:W-:Y:S01]  /*6600*/  @P1 R2UR UR36, R74 ;  /* 0x000000004a2412ca */ /* 0x000fe200000e0000 */
[----:B------:R-:W-:Y:S03]  /*6610*/  @!UPT UIADD3 URZ, UPT, UPT, URZ, URZ, URZ ;  /* 0x000000fffffff290 */ /* 0x000fe6000fffe0ff */
[----:B------:R-:W-:Y:S11]  /*6620*/  @P1 BRA `(.L_x_94) ;  /* 0xffffffe400a41947 */ /* 0x000ff6000383ffff */
[----:B------:R-:W-:Y:S05]  /*6630*/  EXIT ;  /* 0x000000000000794d */ /* 0x000fea0003800000 */
.L_x_19:
[----:B--2---:R2:W1:Y:S02]  /*6640*/  SYNCS.PHASECHK.TRANS64.TRYWAIT P0, [R3+URZ+0x100], R2 ;  /* 0x00010002030075a7 */ /* 0x00446400080011ff */
[----:B-1----:R-:W-:Y:S05]  /*6650*/  @!P0 NANOSLEEP.SYNCS 0x989680 ;  /* 0x009896800000895d */ /* 0x002fea0003900000 */
[----:B------:R-:W1:Y:S02]  /*6660*/  @!P0 SYNCS.PHASECHK.TRANS64 P0, [R3+URZ+0x100], R2 ;  /* 0x00010002030085a7 */ /* 0x000e6400080010ff */
[----:B-1----:R-:W-:Y:S05]  /*6670*/  @!P0 BRA `(.L_x_19) ;  /* 0xfffffffc00f08947 */ /* 0x002fea000383ffff */
[----:B------:R-:W-:Y:S05]  /*6680*/  BRA `(.L_x_95) ;  /* 0xffffffac00d47947 */ /* 0x000fea000383ffff */
.L_x_22:
[----:B-1----:R-:W-:Y:S07]  /*6690*/  MOV R2, UR33 ;  /* 0x0000002100027c02 */ /* 0x002fee0008000f00 */
.L_x_96:
[----:B-1----:R1:W2:Y:S02]  /*66a0*/  SYNCS.PHASECHK.TRANS64.TRYWAIT P0, [R2+URZ+0x38], R5 ;  /* 0x00003805020075a7 */ /* 0x0022a400080011ff */
[----:B--2---:R-:W-:Y:S05]  /*66b0*/  @!P0 NANOSLEEP.SYNCS 0x989680 ;  /* 0x009896800000895d */ /* 0x004fea0003900000 */
[----:B------:R-:W2:Y:S02]  /*66c0*/  @!P0 SYNCS.PHASECHK.TRANS64 P0, [R2+URZ+0x38], R5 ;  /* 0x00003805020085a7 */ /* 0x000ea400080010ff */
[----:B--2---:R-:W-:Y:S05]  /*66d0*/  @!P0 BRA `(.L_x_96) ;  /* 0xfffffffc00f08947 */ /* 0x004fea000383ffff */
[----:B------:R-:W-:Y:S05]  /*66e0*/  BRA `(.L_x_21) ;  /* 0xffffffb000247947 */ /* 0x000fea000383ffff */
.L_x_28:
[----:B-1----:R-:W-:Y:S07]  /*66f0*/  MOV R2, UR33 ;  /* 0x0000002100027c02 */ /* 0x002fee0008000f00 */
.L_x_97:
[----:B-1----:R1:W2:Y:S02]  /*6700*/  SYNCS.PHASECHK.TRANS64.TRYWAIT P0, [R2+URZ+0x38], R5 ;  /* 0x00003805020075a7 */ /* 0x0022a400080011ff */
[----:B--2---:R-:W-:Y:S05]  /*6710*/  @!P0 NANOSLEEP.SYNCS 0x989680 ;  /* 0x009896800000895d */ /* 0x004fea0003900000 */
[----:B------:R-:W2:Y:S02]  /*6720*/  @!P0 SYNCS.PHASECHK.TRANS64 P0, [R2+URZ+0x38], R5 ;  /* 0x00003805020085a7 */ /* 0x000ea400080010ff */
[----:B--2---:R-:W-:Y:S05]  /*6730*/  @!P0 BRA `(.L_x_97) ;  /* 0xfffffffc00f08947 */ /* 0x004fea000383ffff */
[----:B------:R-:W-:Y:S05]  /*6740*/  BRA `(.L_x_27) ;  /* 0xffffffb000fc7947 */ /* 0x000fea000383ffff */
.L_x_32:
[----:B-1----:R1:W2:Y:S02]  /*6750*/  SYNCS.PHASECHK.TRANS64.TRYWAIT P0, [R2+URZ+0x90], R3 ;  /* 0x00009003020075a7 */ /* 0x0022a400080011ff */
[----:B--2---:R-:W-:Y:S05]  /*6760*/  @!P0 NANOSLEEP.SYNCS 0x989680 ;  /* 0x009896800000895d */ /* 0x004fea0003900000 */
[----:B------:R-:W2:Y:S02]  /*6770*/  @!P0 SYNCS.PHASECHK.TRANS64 P0, [R2+URZ+0x90], R3 ;  /* 0x00009003020085a7 */ /* 0x000ea400080010ff */
[----:B--2---:R-:W-:Y:S05]  /*6780*/  @!P0 BRA `(.L_x_32) ;  /* 0xfffffffc00f08947 */ /* 0x004fea000383ffff */
[----:B------:R-:W-:Y:S05]  /*6790*/  BRA `(.L_x_98) ;  /* 0xffffffb400b47947 */ /* 0x000fea000383ffff */
.L_x_36:
[----:B----4-:R-:W-:-:S07]  /*67a0*/  MOV R0, UR5 ;  /* 0x0000000500007c02 */ /* 0x010fce0008000f00 */
.L_x_99:
[----:B-1----:R1:W2:Y:S02]  /*67b0*/  SYNCS.PHASECHK.TRANS64.TRYWAIT P0, [R0+URZ], R3 ;  /* 0x00000003000075a7 */ /* 0x0022a400080011ff */
[----:B--2---:R-:W-:Y:S05]  /*67c0*/  @!P0 NANOSLEEP.SYNCS 0x989680 ;  /* 0x009896800000895d */ /* 0x004fea0003900000 */
[----:B------:R-:W2:Y:S02]  /*67d0*/  @!P0 SYNCS.PHASECHK.TRANS64 P0, [R0+URZ], R3 ;  /* 0x00000003000085a7 */ /* 0x000ea400080010ff */
[----:B--2---:R-:W-:Y:S05]  /*67e0*/  @!P0 BRA `(.L_x_99) ;  /* 0xfffffffc00f08947 */ /* 0x004fea000383ffff */
[----:B------:R-:W-:Y:S05]  /*67f0*/  BRA `(.L_x_100) ;  /* 0xffffffbc00247947 */ /* 0x000fea000383ffff */
.L_x_37:
[----:B----4-:R-:W-:-:S07]  /*6800*/  MOV R0, UR5 ;  /* 0x0000000500007c02 */ /* 0x010fce0008000f00 */
.L_x_101:
[----:B-1----:R1:W2:Y:S02]  /*6810*/  SYNCS.PHASECHK.TRANS64.TRYWAIT P0, [R0+URZ], R3 ;  /* 0x00000003000075a7 */ /* 0x0022a400080011ff */
[----:B--2---:R-:W-:Y:S05]  /*6820*/  @!P0 NANOSLEEP.SYNCS 0x989680 ;  /* 0x009896800000895d */ /* 0x004fea0003900000 */
[----:B------:R-:W2:Y:S02]  /*6830*/  @!P0 SYNCS.PHASECHK.TRANS64 P0, [R0+URZ], R3 ;  /* 0x00000003000085a7 */ /* 0x000ea400080010ff */
[----:B--2---:R-:W-:Y:S05]  /*6840*/  @!P0 BRA `(.L_x_101) ;  /* 0xfffffffc00f08947 */ /* 0x004fea000383ffff */
[----:B------:R-:W-:Y:S05]  /*6850*/  BRA `(.L_x_102) ;  /* 0xffffffbc00307947 */ /* 0x000fea000383ffff */
.L_x_38:
[----:B----4-:R-:W-:-:S07]  /*6860*/  MOV R0, UR5 ;  /* 0x0000000500007c02 */ /* 0x010fce0008000f00 */
.L_x_103:
[----:B-1----:R1:W2:Y:S02]  /*6870*/  SYNCS.PHASECHK.TRANS64.TRYWAIT P0, [R0+URZ], R3 ;  /* 0x00000003000075a7 */ /* 0x0022a400080011ff */
[----:B--2---:R-:W-:Y:S05]  /*6880*/  @!P0 NANOSLEEP.SYNCS 0x989680 ;  /* 0x009896800000895d */ /* 0x004fea0003900000 */
[----:B------:R-:W2:Y:S02]  /*6890*/  @!P0 SYNCS.PHASECHK.TRANS64 P0, [R0+URZ], R3 ;  /* 0x00000003000085a7 */ /* 0x000ea400080010ff */
[----:B--2---:R-:W-:Y:S05]  /*68a0*/  @!P0 BRA `(.L_x_103) ;  /* 0xfffffffc00f08947 */ /* 0x004fea000383ffff */
[----:B------:R-:W-:Y:S05]  /*68b0*/  BRA `(.L_x_104) ;  /* 0xffffffbc003c7947 */ /* 0x000fea000383ffff */
.L_x_39:
[----:B----4-:R-:W-:-:S07]  /*68c0*/  MOV R0, UR5 ;  /* 0x0000000500007c02 */ /* 0x010fce0008000f00 */
.L_x_105:
[----:B-1----:R1:W2:Y:S02]  /*68d0*/  SYNCS.PHASECHK.TRANS64.TRYWAIT P0, [R0+URZ], R3 ;  /* 0x00000003000075a7 */ /* 0x0022a400080011ff */
[----:B--2---:R-:W-:Y:S05]  /*68e0*/  @!P0 NANOSLEEP.SYNCS 0x989680 ;  /* 0x009896800000895d */ /* 0x004fea0003900000 */
[----:B------:R-:W2:Y:S02]  /*68f0*/  @!P0 SYNCS.PHASECHK.TRANS64 P0, [R0+URZ], R3 ;  /* 0x00000003000085a7 */ /* 0x000ea400080010ff */
[----:B--2---:R-:W-:Y:S05]  /*6900*/  @!P0 BRA `(.L_x_105) ;  /* 0xfffffffc00f08947 */ /* 0x004fea000383ffff */
[----:B------:R-:W-:Y:S05]  /*6910*/  BRA `(.L_x_106) ;  /* 0xffffffbc00487947 */ /* 0x000fea000383ffff */
.L_x_40:
[----:B----4-:R-:W-:-:S07]  /*6920*/  MOV R0, UR5 ;  /* 0x0000000500007c02 */ /* 0x010fce0008000f00 */
.L_x_107:
[----:B-1----:R1:W2:Y:S02]  /*6930*/  SYNCS.PHASECHK.TRANS64.TRYWAIT P0, [R0+URZ], R3 ;  /* 0x00000003000075a7 */ /* 0x0022a400080011ff */
[----:B--2---:R-:W-:Y:S05]  /*6940*/  @!P0 NANOSLEEP.SYNCS 0x989680 ;  /* 0x009896800000895d */ /* 0x004fea0003900000 */
[----:B------:R-:W2:Y:S02]  /*6950*/  @!P0 SYNCS.PHASECHK.TRANS64 P0, [R0+URZ], R3 ;  /* 0x00000003000085a7 */ /* 0x000ea400080010ff */
[----:B--2---:R-:W-:Y:S05]  /*6960*/  @!P0 BRA `(.L_x_107) ;  /* 0xfffffffc00f08947 */ /* 0x004fea000383ffff */
[----:B------:R-:W-:Y:S05]  /*6970*/  BRA `(.L_x_108) ;  /* 0xffffffbc00547947 */ /* 0x000fea000383ffff */
.L_x_41:
[----:B----4-:R-:W-:-:S07]  /*6980*/  MOV R0, UR5 ;  /* 0x0000000500007c02 */ /* 0x010fce0008000f00 */
.L_x_109:
[----:B-1----:R1:W2:Y:S02]  /*6990*/  SYNCS.PHASECHK.TRANS64.TRYWAIT P0, [R0+URZ], R3 ;  /* 0x00000003000075a7 */ /* 0x0022a400080011ff */
[----:B--2---:R-:W-:Y:S05]  /*69a0*/  @!P0 NANOSLEEP.SYNCS 0x989680 ;  /* 0x009896800000895d */ /* 0x004fea0003900000 */
[----:B------:R-:W2:Y:S02]  /*69b0*/  @!P0 SYNCS.PHASECHK.TRANS64 P0, [R0+URZ], R3 ;  /* 0x00000003000085a7 */ /* 0x000ea400080010ff */
[----:B--2---:R-:W-:Y:S05]  /*69c0*/  @!P0 BRA `(.L_x_109) ;  /* 0xfffffffc00f08947 */ /* 0x004fea000383ffff */
[----:B------:R-:W-:Y:S05]  /*69d0*/  BRA `(.L_x_110) ;  /* 0xffffffbc00607947 */ /* 0x000fea000383ffff */
.L_x_44:
[----:B-1----:R1:W2:Y:S02]  /*69e0*/  SYNCS.PHASECHK.TRANS64.TRYWAIT P0, [R0+URZ+0xf0], R5 ;  /* 0x0000f005000075a7 */ /* 0x0022a400080011ff */
[----:B--2---:R-:W-:Y:S05]  /*69f0*/  @!P0 NANOSLEEP.SYNCS 0x989680 ;  /* 0x009896800000895d */ /* 0x004fea0003900000 */
[----:B------:R-:W2:Y:S02]  /*6a00*/  @!P0 SYNCS.PHASECHK.TRANS64 P0, [R0+URZ+0xf0], R5 ;  /* 0x0000f005000085a7 */ /* 0x000ea400080010ff */
[----:B--2---:R-:W-:Y:S05]  /*6a10*/  @!P0 BRA `(.L_x_44) ;  /* 0xfffffffc00f08947 */ /* 0x004fea000383ffff */
[----:B------:R-:W-:Y:S05]  /*6a20*/  BRA `(.L_x_111) ;  /* 0xffffffbc00bc7947 */ /* 0x000fea000383ffff */
.L_x_45:
[----:B------:R-:W-:-:S07]  /*6a30*/  MOV R0, UR5 ;  /* 0x0000000500007c02 */ /* 0x000fce0008000f00 */
.L_x_112:
[----:B-1----:R1:W2:Y:S02]  /*6a40*/  SYNCS.PHASECHK.TRANS64.TRYWAIT P0, [R0+URZ+0xa0], R5 ;  /* 0x0000a005000075a7 */ /* 0x0022a400080011ff */
[----:B--2---:R-:W-:Y:S05]  /*6a50*/  @!P0 NANOSLEEP.SYNCS 0x989680 ;  /* 0x009896800000895d */ /* 0x004fea0003900000 */
[----:B------:R-:W2:Y:S02]  /*6a60*/  @!P0 SYNCS.PHASECHK.TRANS64 P0, [R0+URZ+0xa0], R5 ;  /* 0x0000a005000085a7 */ /* 0x000ea400080010ff */
[----:B--2---:R-:W-:Y:S05]  /*6a70*/  @!P0 BRA `(.L_x_112) ;  /* 0xfffffffc00f08947 */ /* 0x004fea000383ffff */
[----:B------:R-:W-:Y:S05]  /*6a80*/  BRA `(.L_x_113) ;  /* 0xffffffbc00cc7947 */ /* 0x000fea000383ffff */
.L_x_46:
[----:B-1----:R1:W2:Y:S02]  /*6a90*/  SYNCS.PHASECHK.TRANS64.TRYWAIT P1, [R0+URZ+0x90], R5 ;  /* 0x00009005000075a7 */ /* 0x0022a400080211ff */
[----:B--2---:R-:W-:Y:S05]  /*6aa0*/  @!P1 NANOSLEEP.SYNCS 0x989680 ;  /* 0x009896800000995d */ /* 0x004fea0003900000 */
[----:B------:R-:W2:Y:S02]  /*6ab0*/  @!P1 SYNCS.PHASECHK.TRANS64 P1, [R0+URZ+0x90], R5 ;  /* 0x00009005000095a7 */ /* 0x000ea400080210ff */
[----:B--2---:R-:W-:Y:S05]  /*6ac0*/  @!P1 BRA `(.L_x_46) ;  /* 0xfffffffc00f09947 */ /* 0x004fea000383ffff */
[----:B------:R-:W-:Y:S05]  /*6ad0*/  BRA `(.L_x_114) ;  /* 0xffffffbc00fc7947 */ /* 0x000fea000383ffff */
.L_x_49:
[----:B------:R-:W-:-:S07]  /*6ae0*/  MOV R0, UR5 ;  /* 0x0000000500007c02 */ /* 0x000fce0008000f00 */
.L_x_115:
[----:B-1----:R1:W2:Y:S02]  /*6af0*/  SYNCS.PHASECHK.TRANS64.TRYWAIT P0, [R0+URZ+0xa0], R3 ;  /* 0x0000a003000075a7 */ /* 0x0022a400080011ff */
[----:B--2---:R-:W-:Y:S05]  /*6b00*/  @!P0 NANOSLEEP.SYNCS 0x989680 ;  /* 0x009896800000895d */ /* 0x004fea0003900000 */
[----:B------:R-:W2:Y:S02]  /*6b10*/  @!P0 SYNCS.PHASECHK.TRANS64 P0, [R0+URZ+0xa0], R3 ;  /* 0x0000a003000085a7 */ /* 0x000ea400080010ff */
[----:B--2---:R-:W-:Y:S05]  /*6b20*/  @!P0 BRA `(.L_x_115) ;  /* 0xfffffffc00f08947 */ /* 0x004fea000383ffff */
[----:B------:R-:W-:Y:S05]  /*6b30*/  BRA `(.L_x_48) ;  /* 0xffffffc000507947 */ /* 0x000fea000383ffff */
.L_x_56:
[----:B-1----:R1:W2:Y:S02]  /*6b40*/  SYNCS.PHASECHK.TRANS64.TRYWAIT P1, [R0+URZ+0x90], R5 ;  /* 0x00009005000075a7 */ /* 0x0022a400080211ff */
[----:B--2---:R-:W-:Y:S05]  /*6b50*/  @!P1 NANOSLEEP.SYNCS 0x989680 ;  /* 0x009896800000995d */ /* 0x004fea0003900000 */
[----:B------:R-:W2:Y:S02]  /*6b60*/  @!P1 SYNCS.PHASECHK.TRANS64 P1, [R0+URZ+0x90], R5 ;  /* 0x00009005000095a7 */ /* 0x000ea400080210ff */
[----:B--2---:R-:W-:Y:S05]  /*6b70*/  @!P1 BRA `(.L_x_56) ;  /* 0xfffffffc00f09947 */ /* 0x004fea000383ffff */
[----:B------:R-:W-:Y:S05]  /*6b80*/  BRA `(.L_x_116) ;  /* 0xffffffc400e07947 */ /* 0x000fea000383ffff */
.L_x_57:
[----:B------:R-:W-:-:S07]  /*6b90*/  MOV R3, UR14 ;  /* 0x0000000e00037c02 */ /* 0x000fce0008000f00 */
.L_x_117:
[----:B-1----:R1:W2:Y:S02]  /*6ba0*/  SYNCS.PHASECHK.TRANS64.TRYWAIT P0, [R3+URZ+0xd0], R0 ;  /* 0x0000d000030075a7 */ /* 0x0022a400080011ff */
[----:B--2---:R-:W-:Y:S05]  /*6bb0*/  @!P0 NANOSLEEP.SYNCS 0x989680 ;  /* 0x009896800000895d */ /* 0x004fea0003900000 */
[----:B------:R-:W2:Y:S02]  /*6bc0*/  @!P0 SYNCS.PHASECHK.TRANS64 P0, [R3+URZ+0xd0], R0 ;  /* 0x0000d000030085a7 */ /* 0x000ea400080010ff */
[----:B--2---:R-:W-:Y:S05]  /*6bd0*/  @!P0 BRA `(.L_x_117) ;  /* 0xfffffffc00f08947 */ /* 0x004fea000383ffff */
[----:B------:R-:W-:Y:S05]  /*6be0*/  BRA `(.L_x_118) ;  /* 0xffffffc8002c7947 */ /* 0x000fea000383ffff */
.L_x_60:
[----:B------:R-:W-:Y:S07]  /*6bf0*/  MOV R0, UR19 ;  /* 0x0000001300007c02 */ /* 0x000fee0008000f00 */
.L_x_119:
[----:B-1----:R1:W2:Y:S02]  /*6c00*/  SYNCS.PHASECHK.TRANS64.TRYWAIT P0, [R0+URZ], R3 ;  /* 0x00000003000075a7 */ /* 0x0022a400080011ff */
[----:B--2---:R-:W-:Y:S05]  /*6c10*/  @!P0 NANOSLEEP.SYNCS 0x989680 ;  /* 0x009896800000895d */ /* 0x004fea0003900000 */
[----:B------:R-:W2:Y:S02]  /*6c20*/  @!P0 SYNCS.PHASECHK.TRANS64 P0, [R0+URZ], R3 ;  /* 0x00000003000085a7 */ /* 0x000ea400080010ff */
[----:B--2---:R-:W-:Y:S05]  /*6c30*/  @!P0 BRA `(.L_x_119) ;  /* 0xfffffffc00f08947 */ /* 0x004fea000383ffff */
[----:B------:R-:W-:Y:S05]  /*6c40*/  BRA `(.L_x_59) ;  /* 0xffffffc800487947 */ /* 0x000fea000383ffff */
.L_x_63:
[----:B------:R-:W-:-:S07]  /*6c50*/  MOV R0, UR5 ;  /* 0x0000000500007c02 */ /* 0x000fce0008000f00 */
.L_x_120:
[----:B--2---:R2:W3:Y:S02]  /*6c60*/  SYNCS.PHASECHK.TRANS64.TRYWAIT P0, [R0+URZ], R3 ;  /* 0x00000003000075a7 */ /* 0x0044e400080011ff */
[----:B---3--:R-:W-:Y:S05]  /*6c70*/  @!P0 NANOSLEEP.SYNCS 0x989680 ;  /* 0x009896800000895d */ /* 0x008fea0003900000 */
[----:B------:R-:W3:Y:S02]  /*6c80*/  @!P0 SYNCS.PHASECHK.TRANS64 P0, [R0+URZ], R3 ;  /* 0x00000003000085a7 */ /* 0x000ee400080010ff */
[----:B---3--:R-:W-:Y:S05]  /*6c90*/  @!P0 BRA `(.L_x_120) ;  /* 0xfffffffc00f08947 */ /* 0x008fea000383ffff */
[----:B------:R-:W-:Y:S05]  /*6ca0*/  BRA `(.L_x_121) ;  /* 0xffffffcc00747947 */ /* 0x000fea000383ffff */
.L_x_64:
[----:B------:R-:W-:-:S07]  /*6cb0*/  MOV R0, UR5 ;  /* 0x0000000500007c02 */ /* 0x000fce0008000f00 */
.L_x_122:
[----:B--2---:R2:W3:Y:S02]  /*6cc0*/  SYNCS.PHASECHK.TRANS64.TRYWAIT P0, [R0+URZ], R3 ;  /* 0x00000003000075a7 */ /* 0x0044e400080011ff */
[----:B---3--:R-:W-:Y:S05]  /*6cd0*/  @!P0 NANOSLEEP.SYNCS 0x989680 ;  /* 0x009896800000895d */ /* 0x008fea0003900000 */
[----:B------:R-:W3:Y:S02]  /*6ce0*/  @!P0 SYNCS.PHASECHK.TRANS64 P0, [R0+URZ], R3 ;  /* 0x00000003000085a7 */ /* 0x000ee400080010ff */
[----:B---3--:R-:W-:Y:S05]  /*6cf0*/  @!P0 BRA `(.L_x_122) ;  /* 0xfffffffc00f08947 */ /* 0x008fea000383ffff */
[----:B------:R-:W-:Y:S05]  /*6d00*/  BRA `(.L_x_123) ;  /* 0xffffffcc00807947 */ /* 0x000fea000383ffff */
.L_x_65:
[----:B------:R-:W-:-:S07]  /*6d10*/  MOV R0, UR5 ;  /* 0x0000000500007c02 */ /* 0x000fce0008000f00 */
.L_x_124:
[----:B--2---:R2:W3:Y:S02]  /*6d20*/  SYNCS.PHASECHK.TRANS64.TRYWAIT P0, [R0+URZ], R3 ;  /* 0x00000003000075a7 */ /* 0x0044e400080011ff */
[----:B---3--:R-:W-:Y:S05]  /*6d30*/  @!P0 NANOSLEEP.SYNCS 0x989680 ;  /* 0x009896800000895d */ /* 0x008fea0003900000 */
[----:B------:R-:W3:Y:S02]  /*6d40*/  @!P0 SYNCS.PHASECHK.TRANS64 P0, [R0+URZ], R3 ;  /* 0x00000003000085a7 */ /* 0x000ee400080010ff */
[----:B---3--:R-:W-:Y:S05]  /*6d50*/  @!P0 BRA `(.L_x_124) ;  /* 0xfffffffc00f08947 */ /* 0x008fea000383ffff */
[----:B------:R-:W-:Y:S05]  /*6d60*/  BRA `(.L_x_125) ;  /* 0xffffffcc008c7947 */ /* 0x000fea000383ffff */
.L_x_66:
[----:B------:R-:W-:-:S07]  /*6d70*/  MOV R0, UR6 ;  /* 0x0000000600007c02 */ /* 0x000fce0008000f00 */
.L_x_126:
[----:B--2---:R2:W3:Y:S02]  /*6d80*/  SYNCS.PHASECHK.TRANS64.TRYWAIT P0, [R0+URZ], R3 ;  /* 0x00000003000075a7 */ /* 0x0044e400080011ff */
[----:B---3--:R-:W-:Y:S05]  /*6d90*/  @!P0 NANOSLEEP.SYNCS 0x989680 ;  /* 0x009896800000895d */ /* 0x008fea0003900000 */
[----:B------:R-:W3:Y:S02]  /*6da0*/  @!P0 SYNCS.PHASECHK.TRANS64 P0, [R0+URZ], R3 ;  /* 0x00000003000085a7 */ /* 0x000ee400080010ff */
[----:B---3--:R-:W-:Y:S05]  /*6db0*/  @!P0 BRA `(.L_x_126) ;  /* 0xfffffffc00f08947 */ /* 0x008fea000383ffff */
[----:B------:R-:W-:Y:S05]  /*6dc0*/  BRA `(.L_x_127) ;  /* 0xffffffcc00987947 */ /* 0x000fea000383ffff */
.L_x_71:
[----:B--2---:R2:W3:Y:S02]  /*6dd0*/  SYNCS.PHASECHK.TRANS64.TRYWAIT P0, [R0+URZ+0x90], R3 ;  /* 0x00009003000075a7 */ /* 0x0044e400080011ff */
[----:B---3--:R-:W-:Y:S05]  /*6de0*/  @!P0 NANOSLEEP.SYNCS 0x989680 ;  /* 0x009896800000895d */ /* 0x008fea0003900000 */
[----:B------:R-:W3:Y:S02]  /*6df0*/  @!P0 SYNCS.PHASECHK.TRANS64 P0, [R0+URZ+0x90], R3 ;  /* 0x00009003000085a7 */ /* 0x000ee400080010ff */
[----:B---3--:R-:W-:Y:S05]  /*6e00*/  @!P0 BRA `(.L_x_71) ;  /* 0xfffffffc00f08947 */ /* 0x008fea000383ffff */
[----:B------:R-:W-:Y:S05]  /*6e10*/  BRA `(.L_x_128) ;  /* 0xffffffd000987947 */ /* 0x000fea000383ffff */
.L_x_74:
[----:B------:R-:W-:Y:S07]  /*6e20*/  MOV R0, UR7 ;  /* 0x0000000700007c02 */ /* 0x000fee0008000f00 */
.L_x_129:
[----:B--2---:R2:W3:Y:S02]  /*6e30*/  SYNCS.PHASECHK.TRANS64.TRYWAIT P0, [R0+URZ+0x88], R3 ;  /* 0x00008803000075a7 */ /* 0x0044e400080011ff */
[----:B---3--:R-:W-:Y:S05]  /*6e40*/  @!P0 NANOSLEEP.SYNCS 0x989680 ;  /* 0x009896800000895d */ /* 0x008fea0003900000 */
[----:B------:R-:W3:Y:S02]  /*6e50*/  @!P0 SYNCS.PHASECHK.TRANS64 P0, [R0+URZ+0x88], R3 ;  /* 0x00008803000085a7 */ /* 0x000ee400080010ff */
[----:B---3--:R-:W-:Y:S05]  /*6e60*/  @!P0 BRA `(.L_x_129) ;  /* 0xfffffffc00f08947 */ /* 0x008fea000383ffff */
[----:B------:R-:W-:Y:S05]  /*6e70*/  BRA `(.L_x_73) ;  /* 0xffffffd400847947 */ /* 0x000fea000383ffff */
.L_x_77:
[----:B------:R-:W-:Y:S07]  /*6e80*/  MOV R0, UR7 ;  /* 0x0000000700007c02 */ /* 0x000fee0008000f00 */
.L_x_130:
[----:B-1----:R1:W2:Y:S02]  /*6e90*/  SYNCS.PHASECHK.TRANS64.TRYWAIT P2, [R0+URZ+0x78], R23 ;  /* 0x00007817000075a7 */ /* 0x0022a400080411ff */
[----:B--2---:R-:W-:Y:S05]  /*6ea0*/  @!P2 NANOSLEEP.SYNCS 0x989680 ;  /* 0x009896800000a95d */ /* 0x004fea0003900000 */
[----:B------:R-:W2:Y:S02]  /*6eb0*/  @!P2 SYNCS.PHASECHK.TRANS64 P2, [R0+URZ+0x78], R23 ;  /* 0x000078170000a5a7 */ /* 0x000ea400080410ff */
[----:B--2---:R-:W-:Y:S05]  /*6ec0*/  @!P2 BRA `(.L_x_130) ;  /* 0xfffffffc00f0a947 */ /* 0x004fea000383ffff */
[----:B------:R-:W-:Y:S05]  /*6ed0*/  BRA `(.L_x_131) ;  /* 0xffffffd800187947 */ /* 0x000fea000383ffff */
.L_x_80:
[----:B--2---:R2:W4:Y:S02]  /*6ee0*/  SYNCS.PHASECHK.TRANS64.TRYWAIT P0, [R0+URZ+0x90], R3 ;  /* 0x00009003000075a7 */ /* 0x00452400080011ff */
[----:B----4-:R-:W-:Y:S05]  /*6ef0*/  @!P0 NANOSLEEP.SYNCS 0x989680 ;  /* 0x009896800000895d */ /* 0x010fea0003900000 */
[----:B------:R-:W4:Y:S02]  /*6f00*/  @!P0 SYNCS.PHASECHK.TRANS64 P0, [R0+URZ+0x90], R3 ;  /* 0x00009003000085a7 */ /* 0x000f2400080010ff */
[----:B----4-:R-:W-:Y:S05]  /*6f10*/  @!P0 BRA `(.L_x_80) ;  /* 0xfffffffc00f08947 */ /* 0x010fea000383ffff */
[----:B------:R-:W-:Y:S05]  /*6f20*/  BRA `(.L_x_132) ;  /* 0xffffffdc00787947 */ /* 0x000fea000383ffff */
.L_x_86:
[----:B------:R-:W-:Y:S07]  /*6f30*/  MOV R0, UR46 ;  /* 0x0000002e00007c02 */ /* 0x000fee0008000f00 */
.L_x_133:
[----:B-1----:R1:W2:Y:S02]  /*6f40*/  SYNCS.PHASECHK.TRANS64.TRYWAIT P0, [R0+URZ+0x70], R3 ;  /* 0x00007003000075a7 */ /* 0x0022a400080011ff */
[----:B--2---:R-:W-:Y:S05]  /*6f50*/  @!P0 NANOSLEEP.SYNCS 0x989680 ;  /* 0x009896800000895d */ /* 0x004fea0003900000 */
[----:B------:R-:W2:Y:S02]  /*6f60*/  @!P0 SYNCS.PHASECHK.TRANS64 P0, [R0+URZ+0x70], R3 ;  /* 0x00007003000085a7 */ /* 0x000ea400080010ff */
[----:B--2---:R-:W-:Y:S05]  /*6f70*/  @!P0 BRA `(.L_x_133) ;  /* 0xfffffffc00f08947 */ /* 0x004fea000383ffff */
[----:B------:R-:W-:Y:S05]  /*6f80*/  BRA `(.L_x_85) ;  /* 0xffffffe400947947 */ /* 0x000fea000383ffff */
.L_x_88:
[----:B-1----:R-:W-:Y:S07]  /*6f90*/  MOV R3, UR50 ;  /* 0x0000003200037c02 */ /* 0x002fee0008000f00 */
.L_x_134:
[----:B-1----:R1:W3:Y:S02]  /*6fa0*/  SYNCS.PHASECHK.TRANS64.TRYWAIT P0, [R3+URZ+0xb0], R8 ;  /* 0x0000b008030075a7 */ /* 0x0022e400080011ff */
[----:B---3--:R-:W-:Y:S05]  /*6fb0*/  @!P0 NANOSLEEP.SYNCS 0x989680 ;  /* 0x009896800000895d */ /* 0x008fea0003900000 */
[----:B------:R-:W3:Y:S02]  /*6fc0*/  @!P0 SYNCS.PHASECHK.TRANS64 P0, [R3+URZ+0xb0], R8 ;  /* 0x0000b008030085a7 */ /* 0x000ee400080010ff */
[----:B---3--:R-:W-:Y:S05]  /*6fd0*/  @!P0 BRA `(.L_x_134) ;  /* 0xfffffffc00f08947 */ /* 0x008fea000383ffff */
[----:B------:R-:W-:Y:S05]  /*6fe0*/  BRA `(.L_x_87) ;  /* 0xffffffe400f47947 */ /* 0x000fea000383ffff */
        .weak           $__internal_0_$__cuda_sm10x_tcgen05_guardrail_trap_col_being_dealloced_not_returned_by_alloc
        .type           $__internal_0_$__cuda_sm10x_tcgen05_guardrail_trap_col_being_dealloced_not_returned_by_alloc,@function
        .size           $__internal_0_$__cuda_sm10x_tcgen05_guardrail_trap_col_being_dealloced_not_returned_by_alloc,($__internal_1_$__cuda_sm10x_tcgen05_guardrail_trap_phase_invalid_during_alloc - $__internal_0_$__cuda_sm10x_tcgen05_guardrail_trap_col_being_dealloced_not_returned_by_alloc)
$__internal_0_$__cuda_sm10x_tcgen05_guardrail_trap_col_being_dealloced_not_returned_by_alloc:
[----:B------:R-:W-:Y:S05]  /*6ff0*/  BPT.TRAP 0x1 ;  /* 0x000000040000795c */ /* 0x000fea0000300000 */
[----:B------:R-:W-:-:S04]  /*7000*/  HFMA2 R3, -RZ, RZ, 0, 0 ;  /* 0x00000000ff037431 */ /* 0x000fc800000001ff */
[----:B------:R-:W-:Y:S05]  /*7010*/  RET.REL.NODEC R2 `(_ZN7cutlass13device_kernelINS_4gemm6kernel13GemmUniversalIN4cute5tupleIJiiiiEEENS1_10collective13CollectiveMmaINS1_35MainloopSm100TmaUmmaWarpSpecializedILi7ELi2ELi4ENS5_IJNS4_1CILi1EEESB_SB_EEEEENS5_IJNSA_ILi64EEENSA_ILi48EEENSA_ILi256EEEEEENS_12float_e4m3_tENS5_IJlSB_lEEESI_SJ_NS4_8TiledMMAINS4_8MMA_AtomIJNS4_10MMA_TraitsINS4_19SM100_MMA_F8F6F4_SSEJSI_SI_fSE_SF_NS4_17integral_constantINS4_4UMMA5MajorELSQ_0EEESR_NSO_INSP_7ScaleInELSS_0EEEST_EEEEEENS4_6LayoutISC_NS5_IJNSA_ILi0EEESX_SX_EEEEENS5_IJNS4_10UnderscoreES10_S10_EEEEENS4_13SM90_TMA_LOADENS4_14ComposedLayoutINS4_7SwizzleILi3ELi4ELi3EEENS4_18smem_ptr_flag_bitsILi8EEENSW_INS5_IJNSA_ILi8EEENSA_ILi128EEEEEENS5_IJS1A_SB_EEEEEEEvNS4_8identityES13_S1E_vS1F_EENS_8epilogue10collective18CollectiveEpilogueINS1H_23Sm100TmaWarpSpecializedILi1ELi1ELi24ELb0ELb0EEEJSH_NS5_IJNSW_ISE_SB_EENSW_ISF_SB_EEEEESI_SJ_SI_SJ_NS1H_6fusion15FusionCallbacksIS1L_NS1P_17LinearCombinationISI_fSI_fLNS_15FloatRoundStyleE2EEESH_S1O_JEEENS4_5SM1004TMEM4LOAD25SM100_TMEM_LOAD_16dp32b8xES13_NS14_INS15_ILi0ELi4ELi3EEES18_NSW_INS5_IJS19_NSA_ILi16EEEEEENS5_IJS20_SB_EEEEEEENS4_39AutoVectorizingCopyWithAssumedAlignmentILi128EEENS4_14SM90_TMA_STOREES24_S26_S26_EEEvvEEEEvNT_6ParamsE) ;  /* 0xffffff8c02f87950 */ /* 0x000fea0003c3ffff */
        .weak           $__internal_1_$__cuda_sm10x_tcgen05_guardrail_trap_phase_invalid_during_alloc
        .type           $__internal_1_$__cuda_sm10x_tcgen05_guardrail_trap_phase_invalid_during_alloc,@function
        .size           $__internal_1_$__cuda_sm10x_tcgen05_guardrail_trap_phase_invalid_during_alloc,($__internal_2_$__cuda_sm10x_tcgen05_guardrail_trap_unallocated_columns_being_dealloced - $__internal_1_$__cuda_sm10x_tcgen05_guardrail_trap_phase_invalid_during_alloc)
$__internal_1_$__cuda_sm10x_tcgen05_guardrail_trap_phase_invalid_during_alloc:
[----:B------:R-:W-:Y:S05]  /*7020*/  BPT.TRAP 0x1 ;  /* 0x000000040000795c */ /* 0x000fea0000300000 */
[----:B------:R-:W-:-:S04]  /*7030*/  MOV R3, 0x0 ;  /* 0x0000000000037802 */ /* 0x000fc80000000f00 */
[----:B------:R-:W-:Y:S05]  /*7040*/  RET.REL.NODEC R2 `(_ZN7cutlass13device_kernelINS_4gemm6kernel13GemmUniversalIN4cute5tupleIJiiiiEEENS1_10collective13CollectiveMmaINS1_35MainloopSm100TmaUmmaWarpSpecializedILi7ELi2ELi4ENS5_IJNS4_1CILi1EEESB_SB_EEEEENS5_IJNSA_ILi64EEENSA_ILi48EEENSA_ILi256EEEEEENS_12float_e4m3_tENS5_IJlSB_lEEESI_SJ_NS4_8TiledMMAINS4_8MMA_AtomIJNS4_10MMA_TraitsINS4_19SM100_MMA_F8F6F4_SSEJSI_SI_fSE_SF_NS4_17integral_constantINS4_4UMMA5MajorELSQ_0EEESR_NSO_INSP_7ScaleInELSS_0EEEST_EEEEEENS4_6LayoutISC_NS5_IJNSA_ILi0EEESX_SX_EEEEENS5_IJNS4_10UnderscoreES10_S10_EEEEENS4_13SM90_TMA_LOADENS4_14ComposedLayoutINS4_7SwizzleILi3ELi4ELi3EEENS4_18smem_ptr_flag_bitsILi8EEENSW_INS5_IJNSA_ILi8EEENSA_ILi128EEEEEENS5_IJS1A_SB_EEEEEEEvNS4_8identityES13_S1E_vS1F_EENS_8epilogue10collective18CollectiveEpilogueINS1H_23Sm100TmaWarpSpecializedILi1ELi1ELi24ELb0ELb0EEEJSH_NS5_IJNSW_ISE_SB_EENSW_ISF_SB_EEEEESI_SJ_SI_SJ_NS1H_6fusion15FusionCallbacksIS1L_NS1P_17LinearCombinationISI_fSI_fLNS_15FloatRoundStyleE2EEESH_S1O_JEEENS4_5SM1004TMEM4LOAD25SM100_TMEM_LOAD_16dp32b8xES13_NS14_INS15_ILi0ELi4ELi3EEES18_NSW_INS5_IJS19_NSA_ILi16EEEEEENS5_IJS20_SB_EEEEEEENS4_39AutoVectorizingCopyWithAssumedAlignmentILi128EEENS4_14SM90_TMA_STOREES24_S26_S26_EEEvvEEEEvNT_6ParamsE) ;  /* 0xffffff8c02ec7950 */ /* 0x000fea0003c3ffff */
        .weak           $__internal_2_$__cuda_sm10x_tcgen05_guardrail_trap_unallocated_columns_being_dealloced
        .type           $__internal_2_$__cuda_sm10x_tcgen05_guardrail_trap_unallocated_columns_being_dealloced,@function
        .size           $__internal_2_$__cuda_sm10x_tcgen05_guardrail_trap_unallocated_columns_being_dealloced,(.L_x_136 - $__internal_2_$__cuda_sm10x_tcgen05_guardrail_trap_unallocated_columns_being_dealloced)
$__internal_2_$__cuda_sm10x_tcgen05_guardrail_trap_unallocated_columns_being_dealloced:
[----:B------:R-:W-:Y:S05]  /*7050*/  BPT.TRAP 0x1 ;  /* 0x000000040000795c */ /* 0x000fea0000300000 */
[----:B------:R-:W-:-:S04]  /*7060*/  HFMA2 R3, -RZ, RZ, 0, 0 ;  /* 0x00000000ff037431 */ /* 0x000fc800000001ff */
[----:B------:R-:W-:Y:S05]  /*7070*/  RET.REL.NODEC R2 `(_ZN7cutlass13device_kernelINS_4gemm6kernel13GemmUniversalIN4cute5tupleIJiiiiEEENS1_10collective13CollectiveMmaINS1_35MainloopSm100TmaUmmaWarpSpecializedILi7ELi2ELi4ENS5_IJNS4_1CILi1EEESB_SB_EEEEENS5_IJNSA_ILi64EEENSA_ILi48EEENSA_ILi256EEEEEENS_12float_e4m3_tENS5_IJlSB_lEEESI_SJ_NS4_8TiledMMAINS4_8MMA_AtomIJNS4_10MMA_TraitsINS4_19SM100_MMA_F8F6F4_SSEJSI_SI_fSE_SF_NS4_17integral_constantINS4_4UMMA5MajorELSQ_0EEESR_NSO_INSP_7ScaleInELSS_0EEEST_EEEEEENS4_6LayoutISC_NS5_IJNSA_ILi0EEESX_SX_EEEEENS5_IJNS4_10UnderscoreES10_S10_EEEEENS4_13SM90_TMA_LOADENS4_14ComposedLayoutINS4_7SwizzleILi3ELi4ELi3EEENS4_18smem_ptr_flag_bitsILi8EEENSW_INS5_IJNSA_ILi8EEENSA_ILi128EEEEEENS5_IJS1A_SB_EEEEEEEvNS4_8identityES13_S1E_vS1F_EENS_8epilogue10collective18CollectiveEpilogueINS1H_23Sm100TmaWarpSpecializedILi1ELi1ELi24ELb0ELb0EEEJSH_NS5_IJNSW_ISE_SB_EENSW_ISF_SB_EEEEESI_SJ_SI_SJ_NS1H_6fusion15FusionCallbacksIS1L_NS1P_17LinearCombinationISI_fSI_fLNS_15FloatRoundStyleE2EEESH_S1O_JEEENS4_5SM1004TMEM4LOAD25SM100_TMEM_LOAD_16dp32b8xES13_NS14_INS15_ILi0ELi4ELi3EEES18_NSW_INS5_IJS19_NSA_ILi16EEEEEENS5_IJS20_SB_EEEEEEENS4_39AutoVectorizingCopyWithAssumedAlignmentILi128EEENS4_14SM90_TMA_STOREES24_S26_S26_EEEvvEEEEvNT_6ParamsE) ;  /* 0xffffff8c02e07950 */ /* 0x000fea0003c3ffff */
.L_x_135:
[----:B------:R-:W-:-:S00]  /*7080*/  BRA `(.L_x_135) ;  /* 0xfffffffc00fc7947 */ /* 0x000fc0000383ffff */
[----:B------:R-:W-:-:S00]  /*7090*/  NOP ;  /* 0x0000000000007918 */ /* 0x000fc00000000000 */
        /* <DEDUP_REMOVED lines=14> */
.L_x_136:


//--------------------- .nv.global.init           --------------------------
	.section	.nv.global.init,"aw",@progbits
.nv.global.init:
	.type		$str$26,@object
	.size		$str$26,($str$25 - $str$26)
$str$26:
        /*0000*/ 	.byte	0x2f, 0x74, 0x6d, 0x70, 0x2f, 0x63, 0x75, 0x74, 0x6c, 0x61, 0x73, 0x73, 0x5f, 0x73, 0x77, 0x65
        /*0010*/ 	.byte	0x65, 0x70, 0x5f, 0x73, 0x72, 0x63, 0x2f, 0x69, 0x6e, 0x63, 0x6c, 0x75, 0x64, 0x65, 0x2f, 0x63
        /*0020*/ 	.byte	0x75, 0x74, 0x65, 0x2f, 0x61, 0x74, 0x6f, 0x6d, 0x2f, 0x63, 0x6f, 0x70, 0x79, 0x5f, 0x74, 0x72
        /*0030*/ 	.byte	0x61, 0x69, 0x74, 0x73, 0x5f, 0x73, 0x6d, 0x31, 0x30, 0x30, 0x2e, 0x68, 0x70, 0x70, 0x00
	.type		$str$25,@object
	.size		$str$25,(__unnamed_1 - $str$25)
$str$25:
        /*003f*/ 	.byte	0x28, 0x28, 0x75, 0x69, 0x6e, 0x74, 0x33, 0x32, 0x5f, 0x74, 0x28, 0x74, 0x68, 0x72, 0x65, 0x61
        /*004f*/ 	.byte	0x64, 0x49, 0x64, 0x78, 0x2e, 0x78, 0x29, 0x20, 0x2f, 0x20, 0x33, 0x32, 0x29, 0x20, 0x25, 0x20
        /*005f*/ 	.byte	0x34, 0x29, 0x20, 0x3d, 0x3d, 0x20, 0x28, 0x28, 0x28, 0x74, 0x6d, 0x65, 0x6d, 0x5f, 0x61, 0x64
        /*006f*/ 	.byte	0x64, 0x72, 0x20, 0x3e, 0x3e, 0x20, 0x31, 0x36, 0x29, 0x20, 0x2f, 0x20, 0x33, 0x32, 0x29, 0x20
        /*007f*/ 	.byte	0x25, 0x20, 0x34, 0x29, 0x00
	.type		__unnamed_1,@object
	.size		__unnamed_1,(.L_1 - __unnamed_1)
__unnamed_1:
        /*0084*/ 	.byte	0x63, 0x6f, 0x6e, 0x73, 0x74, 0x65, 0x78, 0x70, 0x72, 0x20, 0x76, 0x6f, 0x69, 0x64, 0x20, 0x63
        /* <DEDUP_REMOVED lines=36> */
        /*02d4*/ 	.byte	0x3c, 0x30, 0x3e, 0x3e, 0x3e, 0x3e, 0x5d, 0x00
.L_1:


//--------------------- .nv.shared._ZN7cutlass13device_kernelINS_4gemm6kernel13GemmUniversalIN4cute5tupleIJiiiiEEENS1_10collective13CollectiveMmaINS1_35MainloopSm100TmaUmmaWarpSpecializedILi7ELi2ELi4ENS5_IJNS4_1CILi1EEESB_SB_EEEEENS5_IJNSA_ILi64EEENSA_ILi48EEENSA_ILi256EEEEEENS_12float_e4m3_tENS5_IJlSB_lEEESI_SJ_NS4_8TiledMMAINS4_8MMA_AtomIJNS4_10MMA_TraitsINS4_19SM100_MMA_F8F6F4_SSEJSI_SI_fSE_SF_NS4_17integral_constantINS4_4UMMA5MajorELSQ_0EEESR_NSO_INSP_7ScaleInELSS_0EEEST_EEEEEENS4_6LayoutISC_NS5_IJNSA_ILi0EEESX_SX_EEEEENS5_IJNS4_10UnderscoreES10_S10_EEEEENS4_13SM90_TMA_LOADENS4_14ComposedLayoutINS4_7SwizzleILi3ELi4ELi3EEENS4_18smem_ptr_flag_bitsILi8EEENSW_INS5_IJNSA_ILi8EEENSA_ILi128EEEEEENS5_IJS1A_SB_EEEEEEEvNS4_8identityES13_S1E_vS1F_EENS_8epilogue10collective18CollectiveEpilogueINS1H_23Sm100TmaWarpSpecializedILi1ELi1ELi24ELb0ELb0EEEJSH_NS5_IJNSW_ISE_SB_EENSW_ISF_SB_EEEEESI_SJ_SI_SJ_NS1H_6fusion15FusionCallbacksIS1L_NS1P_17LinearCombinationISI_fSI_fLNS_15FloatRoundStyleE2EEESH_S1O_JEEENS4_5SM1004TMEM4LOAD25SM100_TMEM_LOAD_16dp32b8xES13_NS14_INS15_ILi0ELi4ELi3EEES18_NSW_INS5_IJS19_NSA_ILi16EEEEEENS5_IJS20_SB_EEEEEEENS4_39AutoVectorizingCopyWithAssumedAlignmentILi128EEENS4_14SM90_TMA_STOREES24_S26_S26_EEEvvEEEEvNT_6ParamsE --------------------------
	.section	.nv.shared._ZN7cutlass13device_kernelINS_4gemm6kernel13GemmUniversalIN4cute5tupleIJiiiiEEENS1_10collective13CollectiveMmaINS1_35MainloopSm100TmaUmmaWarpSpecializedILi7ELi2ELi4ENS5_IJNS4_1CILi1EEESB_SB_EEEEENS5_IJNSA_ILi64EEENSA_ILi48EEENSA_ILi256EEEEEENS_12float_e4m3_tENS5_IJlSB_lEEESI_SJ_NS4_8TiledMMAINS4_8MMA_AtomIJNS4_10MMA_TraitsINS4_19SM100_MMA_F8F6F4_SSEJSI_SI_fSE_SF_NS4_17integral_constantINS4_4UMMA5MajorELSQ_0EEESR_NSO_INSP_7ScaleInELSS_0EEEST_EEEEEENS4_6LayoutISC_NS5_IJNSA_ILi0EEESX_SX_EEEEENS5_IJNS4_10UnderscoreES10_S10_EEEEENS4_13SM90_TMA_LOADENS4_14ComposedLayoutINS4_7SwizzleILi3ELi4ELi3EEENS4_18smem_ptr_flag_bitsILi8EEENSW_INS5_IJNSA_ILi8EEENSA_ILi128EEEEEENS5_IJS1A_SB_EEEEEEEvNS4_8identityES13_S1E_vS1F_EENS_8epilogue10collective18CollectiveEpilogueINS1H_23Sm100TmaWarpSpecializedILi1ELi1ELi24ELb0ELb0EEEJSH_NS5_IJNSW_ISE_SB_EENSW_ISF_SB_EEEEESI_SJ_SI_SJ_NS1H_6fusion15FusionCallbacksIS1L_NS1P_17LinearCombinationISI_fSI_fLNS_15FloatRoundStyleE2EEESH_S1O_JEEENS4_5SM1004TMEM4LOAD25SM100_TMEM_LOAD_16dp32b8xES13_NS14_INS15_ILi0ELi4ELi3EEES18_NSW_INS5_IJS19_NSA_ILi16EEEEEENS5_IJS20_SB_EEEEEEENS4_39AutoVectorizingCopyWithAssumedAlignmentILi128EEENS4_14SM90_TMA_STOREES24_S26_S26_EEEvvEEEEvNT_6ParamsE,"aw",@nobits
	.sectionflags	@""
	.align	16
	.zero		1024


//--------------------- .nv.shared.reserved.0     --------------------------
	.section	.nv.shared.reserved.0,"aw",@nobits
	.weak		__nv_reservedSMEM_offset_0_alias
	.size		__nv_reservedSMEM_offset_0_alias, 0, 64
	.other		__nv_reservedSMEM_offset_0_alias,@"STO_CUDA_RESERVED_SHARED STV_DEFAULT"
__nv_reservedSMEM_offset_0_alias:
	.zero		0
.nv.shared.reserved.0:
	.zero		64
	.weak		__nv_reservedSMEM_tcgen05_partition
	.type		__nv_reservedSMEM_tcgen05_partition,@object
	.size		__nv_reservedSMEM_tcgen05_partition,(.L_0 - __nv_reservedSMEM_tcgen05_partition)
__nv_reservedSMEM_tcgen05_partition:
	.zero		32
.L_0:


//--------------------- .nv.global                --------------------------
	.section	.nv.global,"aw",@nobits
.nv.global:
	.type		_ZN40_INTERNAL_bd2c6375_4_k_cu_66a5708d_250474cute1_E,@object
	.size		_ZN40_INTERNAL_bd2c6375_4_k_cu_66a5708d_250474cute1_E,(_ZN40_INTERNAL_bd2c6375_4_k_cu_66a5708d_250474cuda3std3__45__cpo6cbeginE - _ZN40_INTERNAL_bd2c6375_4_k_cu_66a5708d_250474cute1_E)
_ZN40_INTERNAL_bd2c6375_4_k_cu_66a5708d_250474cute1_E:
	.zero		1
	.type		_ZN40_INTERNAL_bd2c6375_4_k_cu_66a5708d_250474cuda3std3__45__cpo6cbeginE,@object
	.size		_ZN40_INTERNAL_bd2c6375_4_k_cu_66a5708d_250474cuda3std3__45__cpo6cbeginE,(_ZN40_INTERNAL_bd2c6375_4_k_cu_66a5708d_250474cuda3std3__48in_placeE - _ZN40_INTERNAL_bd2c6375_4_k_cu_66a5708d_250474cuda3std3__45__cpo6cbeginE)
_ZN40_INTERNAL_bd2c6375_4_k_cu_66a5708d_250474cuda3std3__45__cpo6cbeginE:
	.zero		1
	.type		_ZN40_INTERNAL_bd2c6375_4_k_cu_66a5708d_250474cuda3std3__48in_placeE,@object
	.size		_ZN40_INTERNAL_bd2c6375_4_k_cu_66a5708d_250474cuda3std3__48in_placeE,(_ZN40_INTERNAL_bd2c6375_4_k_cu_66a5708d_250474cuda3std6ranges3__45__cpo9iter_moveE - _ZN40_INTERNAL_bd2c6375_4_k_cu_66a5708d_250474cuda3std3__48in_placeE)
_ZN40_INTERNAL_bd2c6375_4_k_cu_66a5708d_250474cuda3std3__48in_placeE:
	.zero		1
	.type		_ZN40_INTERNAL_bd2c6375_4_k_cu_66a5708d_250474cuda3std6ranges3__45__cpo9iter_moveE,@object
	.size		_ZN40_INTERNAL_bd2c6375_4_k_cu_66a5708d_250474cuda3std6ranges3__45__cpo9iter_moveE,(_ZN40_INTERNAL_bd2c6375_4_k_cu_66a5708d_250474cuda3std3__45__cpo5beginE - _ZN40_INTERNAL_bd2c6375_4_k_cu_66a5708d_250474cuda3std6ranges3__45__cpo9iter_moveE)
_ZN40_INTERNAL_bd2c6375_4_k_cu_66a5708d_250474cuda3std6ranges3__45__cpo9iter_moveE:
	.zero		1
	.type		_ZN40_INTERNAL_bd2c6375_4_k_cu_66a5708d_250474cuda3std3__45__cpo5beginE,@object
	.size		_ZN40_INTERNAL_bd2c6375_4_k_cu_66a5708d_250474cuda3std3__45__cpo5beginE,(_ZN40_INTERNAL_bd2c6375_4_k_cu_66a5708d_250474cuda3std3__442_GLOBAL__N__bd2c6375_4_k_cu_66a5708d_250476ignoreE - _ZN40_INTERNAL_bd2c6375_4_k_cu_66a5708d_250474cuda3std3__45__cpo5beginE)
_ZN40_INTERNAL_bd2c6375_4_k_cu_66a5708d_250474cuda3std3__45__cpo5beginE:
	.zero		1
	.type		_ZN40_INTERNAL_bd2c6375_4_k_cu_66a5708d_250474cuda3std3__442_GLOBAL__N__bd2c6375_4_k_cu_66a5708d_250476ignoreE,@object
	.size		_ZN40_INTERNAL_bd2c6375_4_k_cu_66a5708d_250474cuda3std3__442_GLOBAL__N__bd2c6375_4_k_cu_66a5708d_250476ignoreE,(_ZN40_INTERNAL_bd2c6375_4_k_cu_66a5708d_250474cute7productE - _ZN40_INTERNAL_bd2c6375_4_k_cu_66a5708d_250474cuda3std3__442_GLOBAL__N__bd2c6375_4_k_cu_66a5708d_250476ignoreE)
_ZN40_INTERNAL_bd2c6375_4_k_cu_66a5708d_250474cuda3std3__442_GLOBAL__N__bd2c6375_4_k_cu_66a5708d_250476ignoreE:
	.zero		1
	.type		_ZN40_INTERNAL_bd2c6375_4_k_cu_66a5708d_250474cute7productE,@object
	.size		_ZN40_INTERNAL_bd2c6375_4_k_cu_66a5708d_250474cute7productE,(_ZN40_INTERNAL_bd2c6375_4_k_cu_66a5708d_250474cuda3std3__45__cpo3endE - _ZN40_INTERNAL_bd2c6375_4_k_cu_66a5708d_250474cute7productE)
_ZN40_INTERNAL_bd2c6375_4_k_cu_66a5708d_250474cute7productE:
	.zero		1
	.type		_ZN40_INTERNAL_bd2c6375_4_k_cu_66a5708d_250474cuda3std3__45__cpo3endE,@object
	.size		_ZN40_INTERNAL_bd2c6375_4_k_cu_66a5708d_250474cuda3std3__45__cpo3endE,(_ZN40_INTERNAL_bd2c6375_4_k_cu_66a5708d_250474cuda3std3__419piecewise_constructE - _ZN40_INTERNAL_bd2c6375_4_k_cu_66a5708d_250474cuda3std3__45__cpo3endE)
_ZN40_INTERNAL_bd2c6375_4_k_cu_66a5708d_250474cuda3std3__45__cpo3endE:
	.zero		1
	.type		_ZN40_INTERNAL_bd2c6375_4_k_cu_66a5708d_250474cuda3std3__419piecewise_constructE,@object
	.size		_ZN40_INTERNAL_bd2c6375_4_k_cu_66a5708d_250474cuda3std3__419piecewise_constructE,(_ZN40_INTERNAL_bd2c6375_4_k_cu_66a5708d_250474cuda3std3__45__cpo4cendE - _ZN40_INTERNAL_bd2c6375_4_k_cu_66a5708d_250474cuda3std3__419piecewise_constructE)
_ZN40_INTERNAL_bd2c6375_4_k_cu_66a5708d_250474cuda3std3__419piecewise_constructE:
	.zero		1
	.type		_ZN40_INTERNAL_bd2c6375_4_k_cu_66a5708d_250474cuda3std3__45__cpo4cendE,@object
	.size		_ZN40_INTERNAL_bd2c6375_4_k_cu_66a5708d_250474cuda3std3__45__cpo4cendE,(_ZN40_INTERNAL_bd2c6375_4_k_cu_66a5708d_250474cuda3std6ranges3__45__cpo4swapE - _ZN40_INTERNAL_bd2c6375_4_k_cu_66a5708d_250474cuda3std3__45__cpo4cendE)
_ZN40_INTERNAL_bd2c6375_4_k_cu_66a5708d_250474cuda3std3__45__cpo4cendE:
	.zero		1
	.type		_ZN40_INTERNAL_bd2c6375_4_k_cu_66a5708d_250474cuda3std6ranges3__45__cpo4swapE,@object
	.size		_ZN40_INTERNAL_bd2c6375_4_k_cu_66a5708d_250474cuda3std6ranges3__45__cpo4swapE,(.L_9 - _ZN40_INTERNAL_bd2c6375_4_k_cu_66a5708d_250474cuda3std6ranges3__45__cpo4swapE)
_ZN40_INTERNAL_bd2c6375_4_k_cu_66a5708d_250474cuda3std6ranges3__45__cpo4swapE:
	.zero		1
.L_9:


//--------------------- .nv.constant0._ZN7cutlass13device_kernelINS_4gemm6kernel13GemmUniversalIN4cute5tupleIJiiiiEEENS1_10collective13CollectiveMmaINS1_35MainloopSm100TmaUmmaWarpSpecializedILi7ELi2ELi4ENS5_IJNS4_1CILi1EEESB_SB_EEEEENS5_IJNSA_ILi64EEENSA_ILi48EEENSA_ILi256EEEEEENS_12float_e4m3_tENS5_IJlSB_lEEESI_SJ_NS4_8TiledMMAINS4_8MMA_AtomIJNS4_10MMA_TraitsINS4_19SM100_MMA_F8F6F4_SSEJSI_SI_fSE_SF_NS4_17integral_constantINS4_4UMMA5MajorELSQ_0EEESR_NSO_INSP_7ScaleInELSS_0EEEST_EEEEEENS4_6LayoutISC_NS5_IJNSA_ILi0EEESX_SX_EEEEENS5_IJNS4_10UnderscoreES10_S10_EEEEENS4_13SM90_TMA_LOADENS4_14ComposedLayoutINS4_7SwizzleILi3ELi4ELi3EEENS4_18smem_ptr_flag_bitsILi8EEENSW_INS5_IJNSA_ILi8EEENSA_ILi128EEEEEENS5_IJS1A_SB_EEEEEEEvNS4_8identityES13_S1E_vS1F_EENS_8epilogue10collective18CollectiveEpilogueINS1H_23Sm100TmaWarpSpecializedILi1ELi1ELi24ELb0ELb0EEEJSH_NS5_IJNSW_ISE_SB_EENSW_ISF_SB_EEEEESI_SJ_SI_SJ_NS1H_6fusion15FusionCallbacksIS1L_NS1P_17LinearCombinationISI_fSI_fLNS_15FloatRoundStyleE2EEESH_S1O_JEEENS4_5SM1004TMEM4LOAD25SM100_TMEM_LOAD_16dp32b8xES13_NS14_INS15_ILi0ELi4ELi3EEES18_NSW_INS5_IJS19_NSA_ILi16EEEEEENS5_IJS20_SB_EEEEEEENS4_39AutoVectorizingCopyWithAssumedAlignmentILi128EEENS4_14SM90_TMA_STOREES24_S26_S26_EEEvvEEEEvNT_6ParamsE --------------------------
	.section	.nv.constant0._ZN7cutlass13device_kernelINS_4gemm6kernel13GemmUniversalIN4cute5tupleIJiiiiEEENS1_10collective13CollectiveMmaINS1_35MainloopSm100TmaUmmaWarpSpecializedILi7ELi2ELi4ENS5_IJNS4_1CILi1EEESB_SB_EEEEENS5_IJNSA_ILi64EEENSA_ILi48EEENSA_ILi256EEEEEENS_12float_e4m3_tENS5_IJlSB_lEEESI_SJ_NS4_8TiledMMAINS4_8MMA_AtomIJNS4_10MMA_TraitsINS4_19SM100_MMA_F8F6F4_SSEJSI_SI_fSE_SF_NS4_17integral_constantINS4_4UMMA5MajorELSQ_0EEESR_NSO_INSP_7ScaleInELSS_0EEEST_EEEEEENS4_6LayoutISC_NS5_IJNSA_ILi0EEESX_SX_EEEEENS5_IJNS4_10UnderscoreES10_S10_EEEEENS4_13SM90_TMA_LOADENS4_14ComposedLayoutINS4_7SwizzleILi3ELi4ELi3EEENS4_18smem_ptr_flag_bitsILi8EEENSW_INS5_IJNSA_ILi8EEENSA_ILi128EEEEEENS5_IJS1A_SB_EEEEEEEvNS4_8identityES13_S1E_vS1F_EENS_8epilogue10collective18CollectiveEpilogueINS1H_23Sm100TmaWarpSpecializedILi1ELi1ELi24ELb0ELb0EEEJSH_NS5_IJNSW_ISE_SB_EENSW_ISF_SB_EEEEESI_SJ_SI_SJ_NS1H_6fusion15FusionCallbacksIS1L_NS1P_17LinearCombinationISI_fSI_fLNS_15FloatRoundStyleE2EEESH_S1O_JEEENS4_5SM1004TMEM4LOAD25SM100_TMEM_LOAD_16dp32b8xES13_NS14_INS15_ILi0ELi4ELi3EEES18_NSW_INS5_IJS19_NSA_ILi16EEEEEENS5_IJS20_SB_EEEEEEENS4_39AutoVectorizingCopyWithAssumedAlignmentILi128EEENS4_14SM90_TMA_STOREES24_S26_S26_EEEvvEEEEvNT_6ParamsE,"a",@progbits
	.sectionflags	@""
	.align	4
.nv.constant0._ZN7cutlass13device_kernelINS_4gemm6kernel13GemmUniversalIN4cute5tupleIJiiiiEEENS1_10collective13CollectiveMmaINS1_35MainloopSm100TmaUmmaWarpSpecializedILi7ELi2ELi4ENS5_IJNS4_1CILi1EEESB_SB_EEEEENS5_IJNSA_ILi64EEENSA_ILi48EEENSA_ILi256EEEEEENS_12float_e4m3_tENS5_IJlSB_lEEESI_SJ_NS4_8TiledMMAINS4_8MMA_AtomIJNS4_10MMA_TraitsINS4_19SM100_MMA_F8F6F4_SSEJSI_SI_fSE_SF_NS4_17integral_constantINS4_4UMMA5MajorELSQ_0EEESR_NSO_INSP_7ScaleInELSS_0EEEST_EEEEEENS4_6LayoutISC_NS5_IJNSA_ILi0EEESX_SX_EEEEENS5_IJNS4_10UnderscoreES10_S10_EEEEENS4_13SM90_TMA_LOADENS4_14ComposedLayoutINS4_7SwizzleILi3ELi4ELi3EEENS4_18smem_ptr_flag_bitsILi8EEENSW_INS5_IJNSA_ILi8EEENSA_ILi128EEEEEENS5_IJS1A_SB_EEEEEEEvNS4_8identityES13_S1E_vS1F_EENS_8epilogue10collective18CollectiveEpilogueINS1H_23Sm100TmaWarpSpecializedILi1ELi1ELi24ELb0ELb0EEEJSH_NS5_IJNSW_ISE_SB_EENSW_ISF_SB_EEEEESI_SJ_SI_SJ_NS1H_6fusion15FusionCallbacksIS1L_NS1P_17LinearCombinationISI_fSI_fLNS_15FloatRoundStyleE2EEESH_S1O_JEEENS4_5SM1004TMEM4LOAD25SM100_TMEM_LOAD_16dp32b8xES13_NS14_INS15_ILi0ELi4ELi3EEES18_NSW_INS5_IJS19_NSA_ILi16EEEEEENS5_IJS20_SB_EEEEEEENS4_39AutoVectorizingCopyWithAssumedAlignmentILi128EEENS4_14SM90_TMA_STOREES24_S26_S26_EEEvvEEEEvNT_6ParamsE:
	.zero		2944


//--------------------- SYMBOLS --------------------------

	.type		.nv.reservedSmem.offset0,@object
	.size		.nv.reservedSmem.offset0,0x4
	.type		.nv.reservedSmem.cap,@object
	.size		.nv.reservedSmem.cap,0x4
	.type		__assertfail,@function
